//
// Generated by NVIDIA NVVM Compiler
//
// Compiler Build ID: CL-36424714
// Cuda compilation tools, release 13.0, V13.0.88
// Based on NVVM 20.0.0
//

.version 9.0
.target sm_100
.address_size 64

	// .globl	_Z22lbfgs_blockwise_updatePfS_S_S_S_ii
// _ZZ22lbfgs_blockwise_updatePfS_S_S_S_iiE8s_shared has been demoted
// _ZZ22lbfgs_blockwise_updatePfS_S_S_S_iiE8y_shared has been demoted

.visible .entry _Z22lbfgs_blockwise_updatePfS_S_S_S_ii(
	.param .u64 .ptr .align 1 _Z22lbfgs_blockwise_updatePfS_S_S_S_ii_param_0,
	.param .u64 .ptr .align 1 _Z22lbfgs_blockwise_updatePfS_S_S_S_ii_param_1,
	.param .u64 .ptr .align 1 _Z22lbfgs_blockwise_updatePfS_S_S_S_ii_param_2,
	.param .u64 .ptr .align 1 _Z22lbfgs_blockwise_updatePfS_S_S_S_ii_param_3,
	.param .u64 .ptr .align 1 _Z22lbfgs_blockwise_updatePfS_S_S_S_ii_param_4,
	.param .u32 _Z22lbfgs_blockwise_updatePfS_S_S_S_ii_param_5,
	.param .u32 _Z22lbfgs_blockwise_updatePfS_S_S_S_ii_param_6
)
{
	.reg .pred 	%p<21>;
	.reg .b32 	%r<91>;
	.reg .b32 	%f<371>;
	.reg .b64 	%rd<126>;
	// demoted variable
	.shared .align 4 .b8 _ZZ22lbfgs_blockwise_updatePfS_S_S_S_iiE8s_shared[1024];
	// demoted variable
	.shared .align 4 .b8 _ZZ22lbfgs_blockwise_updatePfS_S_S_S_iiE8y_shared[1024];
	ld.param.u64 	%rd16, [_Z22lbfgs_blockwise_updatePfS_S_S_S_ii_param_0];
	ld.param.u64 	%rd17, [_Z22lbfgs_blockwise_updatePfS_S_S_S_ii_param_1];
	ld.param.u64 	%rd19, [_Z22lbfgs_blockwise_updatePfS_S_S_S_ii_param_2];
	ld.param.u64 	%rd20, [_Z22lbfgs_blockwise_updatePfS_S_S_S_ii_param_3];
	ld.param.u64 	%rd18, [_Z22lbfgs_blockwise_updatePfS_S_S_S_ii_param_4];
	ld.param.u32 	%r40, [_Z22lbfgs_blockwise_updatePfS_S_S_S_ii_param_5];
	ld.param.u32 	%r41, [_Z22lbfgs_blockwise_updatePfS_S_S_S_ii_param_6];
	cvta.to.global.u64 	%rd1, %rd20;
	cvta.to.global.u64 	%rd2, %rd19;
	mov.u32 	%r1, %tid.x;
	mov.u32 	%r42, %ctaid.x;
	mov.u32 	%r43, %ntid.x;
	mad.lo.s32 	%r2, %r42, %r43, %r1;
	setp.ge.s32 	%p1, %r2, %r40;
	@%p1 bra 	$L__BB0_2;
	cvta.to.global.u64 	%rd21, %rd16;
	cvta.to.global.u64 	%rd22, %rd17;
	mul.wide.s32 	%rd23, %r2, 4;
	add.s64 	%rd24, %rd21, %rd23;
	ld.global.f32 	%f33, [%rd24];
	shl.b32 	%r44, %r1, 2;
	mov.u32 	%r45, _ZZ22lbfgs_blockwise_updatePfS_S_S_S_iiE8s_shared;
	add.s32 	%r46, %r45, %r44;
	st.shared.f32 	[%r46], %f33;
	add.s64 	%rd25, %rd22, %rd23;
	ld.global.f32 	%f34, [%rd25];
	mov.u32 	%r47, _ZZ22lbfgs_blockwise_updatePfS_S_S_S_iiE8y_shared;
	add.s32 	%r48, %r47, %r44;
	st.shared.f32 	[%r48], %f34;
$L__BB0_2:
	setp.ge.s32 	%p2, %r2, %r40;
	bar.sync 	0;
	@%p2 bra 	$L__BB0_31;
	cvta.to.global.u64 	%rd26, %rd18;
	mul.wide.s32 	%rd27, %r2, 4;
	add.s64 	%rd3, %rd26, %rd27;
	ld.global.f32 	%f361, [%rd3];
	setp.lt.s32 	%p3, %r41, 1;
	shl.b32 	%r49, %r2, 2;
	mov.u32 	%r50, _ZZ22lbfgs_blockwise_updatePfS_S_S_S_iiE8s_shared;
	add.s32 	%r3, %r50, %r49;
	mov.u32 	%r51, _ZZ22lbfgs_blockwise_updatePfS_S_S_S_iiE8y_shared;
	add.s32 	%r4, %r51, %r49;
	@%p3 bra 	$L__BB0_17;
	ld.shared.f32 	%f2, [%r3];
	ld.shared.f32 	%f3, [%r4];
	and.b32  	%r5, %r41, 15;
	setp.lt.u32 	%p4, %r41, 16;
	mov.u32 	%r82, %r41;
	@%p4 bra 	$L__BB0_8;
	add.s32 	%r80, %r41, -8;
	and.b32  	%r52, %r41, 2147483632;
	neg.s32 	%r79, %r52;
$L__BB0_6:
	.pragma "nounroll";
	add.s32 	%r53, %r80, 7;
	mul.wide.u32 	%rd28, %r53, 4;
	add.s64 	%rd29, %rd2, %rd28;
	ld.global.f32 	%f36, [%rd29];
	mul.f32 	%f37, %f361, %f2;
	mul.f32 	%f38, %f36, %f37;
	add.s64 	%rd30, %rd1, %rd28;
	st.global.f32 	[%rd30], %f38;
	mul.f32 	%f39, %f38, %f3;
	sub.f32 	%f40, %f361, %f39;
	add.s32 	%r54, %r80, 6;
	mul.wide.u32 	%rd31, %r54, 4;
	add.s64 	%rd32, %rd2, %rd31;
	ld.global.f32 	%f41, [%rd32];
	mul.f32 	%f42, %f40, %f2;
	mul.f32 	%f43, %f41, %f42;
	add.s64 	%rd33, %rd1, %rd31;
	st.global.f32 	[%rd33], %f43;
	mul.f32 	%f44, %f43, %f3;
	sub.f32 	%f45, %f40, %f44;
	add.s32 	%r55, %r80, 5;
	mul.wide.u32 	%rd34, %r55, 4;
	add.s64 	%rd35, %rd2, %rd34;
	ld.global.f32 	%f46, [%rd35];
	mul.f32 	%f47, %f45, %f2;
	mul.f32 	%f48, %f46, %f47;
	add.s64 	%rd36, %rd1, %rd34;
	st.global.f32 	[%rd36], %f48;
	mul.f32 	%f49, %f48, %f3;
	sub.f32 	%f50, %f45, %f49;
	add.s32 	%r56, %r80, 4;
	mul.wide.u32 	%rd37, %r56, 4;
	add.s64 	%rd38, %rd2, %rd37;
	ld.global.f32 	%f51, [%rd38];
	mul.f32 	%f52, %f50, %f2;
	mul.f32 	%f53, %f51, %f52;
	add.s64 	%rd39, %rd1, %rd37;
	st.global.f32 	[%rd39], %f53;
	mul.f32 	%f54, %f53, %f3;
	sub.f32 	%f55, %f50, %f54;
	add.s32 	%r57, %r80, 3;
	mul.wide.u32 	%rd40, %r57, 4;
	add.s64 	%rd41, %rd2, %rd40;
	ld.global.f32 	%f56, [%rd41];
	mul.f32 	%f57, %f55, %f2;
	mul.f32 	%f58, %f56, %f57;
	add.s64 	%rd42, %rd1, %rd40;
	st.global.f32 	[%rd42], %f58;
	mul.f32 	%f59, %f58, %f3;
	sub.f32 	%f60, %f55, %f59;
	add.s32 	%r58, %r80, 2;
	mul.wide.u32 	%rd43, %r58, 4;
	add.s64 	%rd44, %rd2, %rd43;
	ld.global.f32 	%f61, [%rd44];
	mul.f32 	%f62, %f60, %f2;
	mul.f32 	%f63, %f61, %f62;
	add.s64 	%rd45, %rd1, %rd43;
	st.global.f32 	[%rd45], %f63;
	mul.f32 	%f64, %f63, %f3;
	sub.f32 	%f65, %f60, %f64;
	add.s32 	%r59, %r80, 1;
	mul.wide.u32 	%rd46, %r59, 4;
	add.s64 	%rd47, %rd2, %rd46;
	ld.global.f32 	%f66, [%rd47];
	mul.f32 	%f67, %f65, %f2;
	mul.f32 	%f68, %f66, %f67;
	add.s64 	%rd48, %rd1, %rd46;
	st.global.f32 	[%rd48], %f68;
	mul.f32 	%f69, %f68, %f3;
	sub.f32 	%f70, %f65, %f69;
	add.s32 	%r60, %r80, -8;
	mul.wide.u32 	%rd49, %r80, 4;
	add.s64 	%rd50, %rd2, %rd49;
	ld.global.f32 	%f71, [%rd50];
	mul.f32 	%f72, %f70, %f2;
	mul.f32 	%f73, %f71, %f72;
	add.s64 	%rd51, %rd1, %rd49;
	st.global.f32 	[%rd51], %f73;
	mul.f32 	%f74, %f73, %f3;
	sub.f32 	%f75, %f70, %f74;
	add.s32 	%r61, %r80, -1;
	mul.wide.u32 	%rd52, %r61, 4;
	add.s64 	%rd53, %rd2, %rd52;
	ld.global.f32 	%f76, [%rd53];
	mul.f32 	%f77, %f75, %f2;
	mul.f32 	%f78, %f76, %f77;
	add.s64 	%rd54, %rd1, %rd52;
	st.global.f32 	[%rd54], %f78;
	mul.f32 	%f79, %f78, %f3;
	sub.f32 	%f80, %f75, %f79;
	add.s32 	%r62, %r80, -2;
	mul.wide.u32 	%rd55, %r62, 4;
	add.s64 	%rd56, %rd2, %rd55;
	ld.global.f32 	%f81, [%rd56];
	mul.f32 	%f82, %f80, %f2;
	mul.f32 	%f83, %f81, %f82;
	add.s64 	%rd57, %rd1, %rd55;
	st.global.f32 	[%rd57], %f83;
	mul.f32 	%f84, %f83, %f3;
	sub.f32 	%f85, %f80, %f84;
	add.s32 	%r63, %r80, -3;
	mul.wide.u32 	%rd58, %r63, 4;
	add.s64 	%rd59, %rd2, %rd58;
	ld.global.f32 	%f86, [%rd59];
	mul.f32 	%f87, %f85, %f2;
	mul.f32 	%f88, %f86, %f87;
	add.s64 	%rd60, %rd1, %rd58;
	st.global.f32 	[%rd60], %f88;
	mul.f32 	%f89, %f88, %f3;
	sub.f32 	%f90, %f85, %f89;
	add.s32 	%r64, %r80, -4;
	mul.wide.u32 	%rd61, %r64, 4;
	add.s64 	%rd62, %rd2, %rd61;
	ld.global.f32 	%f91, [%rd62];
	mul.f32 	%f92, %f90, %f2;
	mul.f32 	%f93, %f91, %f92;
	add.s64 	%rd63, %rd1, %rd61;
	st.global.f32 	[%rd63], %f93;
	mul.f32 	%f94, %f93, %f3;
	sub.f32 	%f95, %f90, %f94;
	add.s32 	%r65, %r80, -5;
	mul.wide.u32 	%rd64, %r65, 4;
	add.s64 	%rd65, %rd2, %rd64;
	ld.global.f32 	%f96, [%rd65];
	mul.f32 	%f97, %f95, %f2;
	mul.f32 	%f98, %f96, %f97;
	add.s64 	%rd66, %rd1, %rd64;
	st.global.f32 	[%rd66], %f98;
	mul.f32 	%f99, %f98, %f3;
	sub.f32 	%f100, %f95, %f99;
	add.s32 	%r66, %r80, -6;
	mul.wide.u32 	%rd67, %r66, 4;
	add.s64 	%rd68, %rd2, %rd67;
	ld.global.f32 	%f101, [%rd68];
	mul.f32 	%f102, %f100, %f2;
	mul.f32 	%f103, %f101, %f102;
	add.s64 	%rd69, %rd1, %rd67;
	st.global.f32 	[%rd69], %f103;
	mul.f32 	%f104, %f103, %f3;
	sub.f32 	%f105, %f100, %f104;
	add.s32 	%r67, %r80, -7;
	mul.wide.u32 	%rd70, %r67, 4;
	add.s64 	%rd71, %rd2, %rd70;
	ld.global.f32 	%f106, [%rd71];
	mul.f32 	%f107, %f105, %f2;
	mul.f32 	%f108, %f106, %f107;
	add.s64 	%rd72, %rd1, %rd70;
	st.global.f32 	[%rd72], %f108;
	mul.f32 	%f109, %f108, %f3;
	sub.f32 	%f110, %f105, %f109;
	mul.wide.u32 	%rd73, %r60, 4;
	add.s64 	%rd74, %rd2, %rd73;
	ld.global.f32 	%f111, [%rd74];
	mul.f32 	%f112, %f110, %f2;
	mul.f32 	%f113, %f111, %f112;
	add.s64 	%rd75, %rd1, %rd73;
	st.global.f32 	[%rd75], %f113;
	mul.f32 	%f114, %f113, %f3;
	sub.f32 	%f361, %f110, %f114;
	add.s32 	%r80, %r80, -16;
	add.s32 	%r79, %r79, 16;
	setp.ne.s32 	%p5, %r79, 0;
	@%p5 bra 	$L__BB0_6;
	add.s32 	%r82, %r80, 8;
$L__BB0_8:
	setp.eq.s32 	%p6, %r5, 0;
	@%p6 bra 	$L__BB0_17;
	and.b32  	%r14, %r41, 7;
	setp.lt.u32 	%p7, %r5, 8;
	@%p7 bra 	$L__BB0_11;
	add.s32 	%r68, %r82, -1;
	mul.wide.u32 	%rd76, %r68, 4;
	add.s64 	%rd77, %rd2, %rd76;
	ld.global.f32 	%f116, [%rd77];
	mul.f32 	%f117, %f361, %f2;
	mul.f32 	%f118, %f116, %f117;
	add.s64 	%rd78, %rd1, %rd76;
	st.global.f32 	[%rd78], %f118;
	mul.f32 	%f119, %f118, %f3;
	sub.f32 	%f120, %f361, %f119;
	add.s32 	%r69, %r82, -2;
	mul.wide.u32 	%rd79, %r69, 4;
	add.s64 	%rd80, %rd2, %rd79;
	ld.global.f32 	%f121, [%rd80];
	mul.f32 	%f122, %f120, %f2;
	mul.f32 	%f123, %f121, %f122;
	add.s64 	%rd81, %rd1, %rd79;
	st.global.f32 	[%rd81], %f123;
	mul.f32 	%f124, %f123, %f3;
	sub.f32 	%f125, %f120, %f124;
	add.s32 	%r70, %r82, -3;
	mul.wide.u32 	%rd82, %r70, 4;
	add.s64 	%rd83, %rd2, %rd82;
	ld.global.f32 	%f126, [%rd83];
	mul.f32 	%f127, %f125, %f2;
	mul.f32 	%f128, %f126, %f127;
	add.s64 	%rd84, %rd1, %rd82;
	st.global.f32 	[%rd84], %f128;
	mul.f32 	%f129, %f128, %f3;
	sub.f32 	%f130, %f125, %f129;
	add.s32 	%r71, %r82, -4;
	mul.wide.u32 	%rd85, %r71, 4;
	add.s64 	%rd86, %rd2, %rd85;
	ld.global.f32 	%f131, [%rd86];
	mul.f32 	%f132, %f130, %f2;
	mul.f32 	%f133, %f131, %f132;
	add.s64 	%rd87, %rd1, %rd85;
	st.global.f32 	[%rd87], %f133;
	mul.f32 	%f134, %f133, %f3;
	sub.f32 	%f135, %f130, %f134;
	add.s32 	%r72, %r82, -5;
	mul.wide.u32 	%rd88, %r72, 4;
	add.s64 	%rd89, %rd2, %rd88;
	ld.global.f32 	%f136, [%rd89];
	mul.f32 	%f137, %f135, %f2;
	mul.f32 	%f138, %f136, %f137;
	add.s64 	%rd90, %rd1, %rd88;
	st.global.f32 	[%rd90], %f138;
	mul.f32 	%f139, %f138, %f3;
	sub.f32 	%f140, %f135, %f139;
	add.s32 	%r73, %r82, -6;
	mul.wide.u32 	%rd91, %r73, 4;
	add.s64 	%rd92, %rd2, %rd91;
	ld.global.f32 	%f141, [%rd92];
	mul.f32 	%f142, %f140, %f2;
	mul.f32 	%f143, %f141, %f142;
	add.s64 	%rd93, %rd1, %rd91;
	st.global.f32 	[%rd93], %f143;
	mul.f32 	%f144, %f143, %f3;
	sub.f32 	%f145, %f140, %f144;
	add.s32 	%r74, %r82, -7;
	mul.wide.u32 	%rd94, %r74, 4;
	add.s64 	%rd95, %rd2, %rd94;
	ld.global.f32 	%f146, [%rd95];
	mul.f32 	%f147, %f145, %f2;
	mul.f32 	%f148, %f146, %f147;
	add.s64 	%rd96, %rd1, %rd94;
	st.global.f32 	[%rd96], %f148;
	mul.f32 	%f149, %f148, %f3;
	sub.f32 	%f150, %f145, %f149;
	add.s32 	%r82, %r82, -8;
	mul.wide.u32 	%rd97, %r82, 4;
	add.s64 	%rd98, %rd2, %rd97;
	ld.global.f32 	%f151, [%rd98];
	mul.f32 	%f152, %f150, %f2;
	mul.f32 	%f153, %f151, %f152;
	add.s64 	%rd99, %rd1, %rd97;
	st.global.f32 	[%rd99], %f153;
	mul.f32 	%f154, %f153, %f3;
	sub.f32 	%f361, %f150, %f154;
$L__BB0_11:
	setp.eq.s32 	%p8, %r14, 0;
	@%p8 bra 	$L__BB0_17;
	and.b32  	%r17, %r41, 3;
	setp.lt.u32 	%p9, %r14, 4;
	@%p9 bra 	$L__BB0_14;
	add.s32 	%r75, %r82, -1;
	mul.wide.u32 	%rd100, %r75, 4;
	add.s64 	%rd101, %rd2, %rd100;
	ld.global.f32 	%f156, [%rd101];
	mul.f32 	%f157, %f361, %f2;
	mul.f32 	%f158, %f156, %f157;
	add.s64 	%rd102, %rd1, %rd100;
	st.global.f32 	[%rd102], %f158;
	mul.f32 	%f159, %f158, %f3;
	sub.f32 	%f160, %f361, %f159;
	add.s32 	%r76, %r82, -2;
	mul.wide.u32 	%rd103, %r76, 4;
	add.s64 	%rd104, %rd2, %rd103;
	ld.global.f32 	%f161, [%rd104];
	mul.f32 	%f162, %f160, %f2;
	mul.f32 	%f163, %f161, %f162;
	add.s64 	%rd105, %rd1, %rd103;
	st.global.f32 	[%rd105], %f163;
	mul.f32 	%f164, %f163, %f3;
	sub.f32 	%f165, %f160, %f164;
	add.s32 	%r77, %r82, -3;
	mul.wide.u32 	%rd106, %r77, 4;
	add.s64 	%rd107, %rd2, %rd106;
	ld.global.f32 	%f166, [%rd107];
	mul.f32 	%f167, %f165, %f2;
	mul.f32 	%f168, %f166, %f167;
	add.s64 	%rd108, %rd1, %rd106;
	st.global.f32 	[%rd108], %f168;
	mul.f32 	%f169, %f168, %f3;
	sub.f32 	%f170, %f165, %f169;
	add.s32 	%r82, %r82, -4;
	mul.wide.u32 	%rd109, %r82, 4;
	add.s64 	%rd110, %rd2, %rd109;
	ld.global.f32 	%f171, [%rd110];
	mul.f32 	%f172, %f170, %f2;
	mul.f32 	%f173, %f171, %f172;
	add.s64 	%rd111, %rd1, %rd109;
	st.global.f32 	[%rd111], %f173;
	mul.f32 	%f174, %f173, %f3;
	sub.f32 	%f361, %f170, %f174;
$L__BB0_14:
	setp.eq.s32 	%p10, %r17, 0;
	@%p10 bra 	$L__BB0_17;
	neg.s32 	%r84, %r17;
$L__BB0_16:
	.pragma "nounroll";
	add.s32 	%r82, %r82, -1;
	mul.wide.u32 	%rd112, %r82, 4;
	add.s64 	%rd113, %rd2, %rd112;
	ld.global.f32 	%f175, [%rd113];
	mul.f32 	%f176, %f361, %f2;
	mul.f32 	%f177, %f175, %f176;
	add.s64 	%rd114, %rd1, %rd112;
	st.global.f32 	[%rd114], %f177;
	mul.f32 	%f178, %f177, %f3;
	sub.f32 	%f361, %f361, %f178;
	add.s32 	%r84, %r84, 1;
	setp.ne.s32 	%p11, %r84, 0;
	@%p11 bra 	$L__BB0_16;
$L__BB0_17:
	setp.lt.s32 	%p12, %r41, 1;
	ld.global.f32 	%f179, [%rd2];
	mul.f32 	%f370, %f361, %f179;
	@%p12 bra 	$L__BB0_30;
	ld.shared.f32 	%f18, [%r4];
	ld.shared.f32 	%f19, [%r3];
	and.b32  	%r25, %r41, 15;
	setp.lt.u32 	%p13, %r41, 16;
	mov.b32 	%r88, 0;
	@%p13 bra 	$L__BB0_21;
	and.b32  	%r88, %r41, 2147483632;
	neg.s32 	%r86, %r88;
	add.s64 	%rd123, %rd2, 32;
	add.s64 	%rd122, %rd1, 32;
$L__BB0_20:
	.pragma "nounroll";
	ld.global.f32 	%f181, [%rd123+-32];
	mul.f32 	%f182, %f181, %f18;
	mul.f32 	%f183, %f370, %f182;
	ld.global.f32 	%f184, [%rd122+-32];
	sub.f32 	%f185, %f184, %f183;
	fma.rn.f32 	%f186, %f19, %f185, %f370;
	ld.global.f32 	%f187, [%rd123+-28];
	mul.f32 	%f188, %f187, %f18;
	mul.f32 	%f189, %f186, %f188;
	ld.global.f32 	%f190, [%rd122+-28];
	sub.f32 	%f191, %f190, %f189;
	fma.rn.f32 	%f192, %f19, %f191, %f186;
	ld.global.f32 	%f193, [%rd123+-24];
	mul.f32 	%f194, %f193, %f18;
	mul.f32 	%f195, %f192, %f194;
	ld.global.f32 	%f196, [%rd122+-24];
	sub.f32 	%f197, %f196, %f195;
	fma.rn.f32 	%f198, %f19, %f197, %f192;
	ld.global.f32 	%f199, [%rd123+-20];
	mul.f32 	%f200, %f199, %f18;
	mul.f32 	%f201, %f198, %f200;
	ld.global.f32 	%f202, [%rd122+-20];
	sub.f32 	%f203, %f202, %f201;
	fma.rn.f32 	%f204, %f19, %f203, %f198;
	ld.global.f32 	%f205, [%rd123+-16];
	mul.f32 	%f206, %f205, %f18;
	mul.f32 	%f207, %f204, %f206;
	ld.global.f32 	%f208, [%rd122+-16];
	sub.f32 	%f209, %f208, %f207;
	fma.rn.f32 	%f210, %f19, %f209, %f204;
	ld.global.f32 	%f211, [%rd123+-12];
	mul.f32 	%f212, %f211, %f18;
	mul.f32 	%f213, %f210, %f212;
	ld.global.f32 	%f214, [%rd122+-12];
	sub.f32 	%f215, %f214, %f213;
	fma.rn.f32 	%f216, %f19, %f215, %f210;
	ld.global.f32 	%f217, [%rd123+-8];
	mul.f32 	%f218, %f217, %f18;
	mul.f32 	%f219, %f216, %f218;
	ld.global.f32 	%f220, [%rd122+-8];
	sub.f32 	%f221, %f220, %f219;
	fma.rn.f32 	%f222, %f19, %f221, %f216;
	ld.global.f32 	%f223, [%rd123+-4];
	mul.f32 	%f224, %f223, %f18;
	mul.f32 	%f225, %f222, %f224;
	ld.global.f32 	%f226, [%rd122+-4];
	sub.f32 	%f227, %f226, %f225;
	fma.rn.f32 	%f228, %f19, %f227, %f222;
	ld.global.f32 	%f229, [%rd123];
	mul.f32 	%f230, %f229, %f18;
	mul.f32 	%f231, %f228, %f230;
	ld.global.f32 	%f232, [%rd122];
	sub.f32 	%f233, %f232, %f231;
	fma.rn.f32 	%f234, %f19, %f233, %f228;
	ld.global.f32 	%f235, [%rd123+4];
	mul.f32 	%f236, %f235, %f18;
	mul.f32 	%f237, %f234, %f236;
	ld.global.f32 	%f238, [%rd122+4];
	sub.f32 	%f239, %f238, %f237;
	fma.rn.f32 	%f240, %f19, %f239, %f234;
	ld.global.f32 	%f241, [%rd123+8];
	mul.f32 	%f242, %f241, %f18;
	mul.f32 	%f243, %f240, %f242;
	ld.global.f32 	%f244, [%rd122+8];
	sub.f32 	%f245, %f244, %f243;
	fma.rn.f32 	%f246, %f19, %f245, %f240;
	ld.global.f32 	%f247, [%rd123+12];
	mul.f32 	%f248, %f247, %f18;
	mul.f32 	%f249, %f246, %f248;
	ld.global.f32 	%f250, [%rd122+12];
	sub.f32 	%f251, %f250, %f249;
	fma.rn.f32 	%f252, %f19, %f251, %f246;
	ld.global.f32 	%f253, [%rd123+16];
	mul.f32 	%f254, %f253, %f18;
	mul.f32 	%f255, %f252, %f254;
	ld.global.f32 	%f256, [%rd122+16];
	sub.f32 	%f257, %f256, %f255;
	fma.rn.f32 	%f258, %f19, %f257, %f252;
	ld.global.f32 	%f259, [%rd123+20];
	mul.f32 	%f260, %f259, %f18;
	mul.f32 	%f261, %f258, %f260;
	ld.global.f32 	%f262, [%rd122+20];
	sub.f32 	%f263, %f262, %f261;
	fma.rn.f32 	%f264, %f19, %f263, %f258;
	ld.global.f32 	%f265, [%rd123+24];
	mul.f32 	%f266, %f265, %f18;
	mul.f32 	%f267, %f264, %f266;
	ld.global.f32 	%f268, [%rd122+24];
	sub.f32 	%f269, %f268, %f267;
	fma.rn.f32 	%f270, %f19, %f269, %f264;
	ld.global.f32 	%f271, [%rd123+28];
	mul.f32 	%f272, %f271, %f18;
	mul.f32 	%f273, %f270, %f272;
	ld.global.f32 	%f274, [%rd122+28];
	sub.f32 	%f275, %f274, %f273;
	fma.rn.f32 	%f370, %f19, %f275, %f270;
	add.s32 	%r86, %r86, 16;
	add.s64 	%rd123, %rd123, 64;
	add.s64 	%rd122, %rd122, 64;
	setp.ne.s32 	%p14, %r86, 0;
	@%p14 bra 	$L__BB0_20;
$L__BB0_21:
	setp.eq.s32 	%p15, %r25, 0;
	@%p15 bra 	$L__BB0_30;
	and.b32  	%r31, %r41, 7;
	setp.lt.u32 	%p16, %r25, 8;
	@%p16 bra 	$L__BB0_24;
	mul.wide.u32 	%rd115, %r88, 4;
	add.s64 	%rd116, %rd2, %rd115;
	ld.global.f32 	%f277, [%rd116];
	mul.f32 	%f278, %f277, %f18;
	mul.f32 	%f279, %f370, %f278;
	add.s64 	%rd117, %rd1, %rd115;
	ld.global.f32 	%f280, [%rd117];
	sub.f32 	%f281, %f280, %f279;
	fma.rn.f32 	%f282, %f19, %f281, %f370;
	ld.global.f32 	%f283, [%rd116+4];
	mul.f32 	%f284, %f283, %f18;
	mul.f32 	%f285, %f282, %f284;
	ld.global.f32 	%f286, [%rd117+4];
	sub.f32 	%f287, %f286, %f285;
	fma.rn.f32 	%f288, %f19, %f287, %f282;
	ld.global.f32 	%f289, [%rd116+8];
	mul.f32 	%f290, %f289, %f18;
	mul.f32 	%f291, %f288, %f290;
	ld.global.f32 	%f292, [%rd117+8];
	sub.f32 	%f293, %f292, %f291;
	fma.rn.f32 	%f294, %f19, %f293, %f288;
	ld.global.f32 	%f295, [%rd116+12];
	mul.f32 	%f296, %f295, %f18;
	mul.f32 	%f297, %f294, %f296;
	ld.global.f32 	%f298, [%rd117+12];
	sub.f32 	%f299, %f298, %f297;
	fma.rn.f32 	%f300, %f19, %f299, %f294;
	ld.global.f32 	%f301, [%rd116+16];
	mul.f32 	%f302, %f301, %f18;
	mul.f32 	%f303, %f300, %f302;
	ld.global.f32 	%f304, [%rd117+16];
	sub.f32 	%f305, %f304, %f303;
	fma.rn.f32 	%f306, %f19, %f305, %f300;
	ld.global.f32 	%f307, [%rd116+20];
	mul.f32 	%f308, %f307, %f18;
	mul.f32 	%f309, %f306, %f308;
	ld.global.f32 	%f310, [%rd117+20];
	sub.f32 	%f311, %f310, %f309;
	fma.rn.f32 	%f312, %f19, %f311, %f306;
	ld.global.f32 	%f313, [%rd116+24];
	mul.f32 	%f314, %f313, %f18;
	mul.f32 	%f315, %f312, %f314;
	ld.global.f32 	%f316, [%rd117+24];
	sub.f32 	%f317, %f316, %f315;
	fma.rn.f32 	%f318, %f19, %f317, %f312;
	ld.global.f32 	%f319, [%rd116+28];
	mul.f32 	%f320, %f319, %f18;
	mul.f32 	%f321, %f318, %f320;
	ld.global.f32 	%f322, [%rd117+28];
	sub.f32 	%f323, %f322, %f321;
	fma.rn.f32 	%f370, %f19, %f323, %f318;
	add.s32 	%r88, %r88, 8;
$L__BB0_24:
	setp.eq.s32 	%p17, %r31, 0;
	@%p17 bra 	$L__BB0_30;
	and.b32  	%r34, %r41, 3;
	setp.lt.u32 	%p18, %r31, 4;
	@%p18 bra 	$L__BB0_27;
	mul.wide.u32 	%rd118, %r88, 4;
	add.s64 	%rd119, %rd2, %rd118;
	ld.global.f32 	%f325, [%rd119];
	mul.f32 	%f326, %f325, %f18;
	mul.f32 	%f327, %f370, %f326;
	add.s64 	%rd120, %rd1, %rd118;
	ld.global.f32 	%f328, [%rd120];
	sub.f32 	%f329, %f328, %f327;
	fma.rn.f32 	%f330, %f19, %f329, %f370;
	ld.global.f32 	%f331, [%rd119+4];
	mul.f32 	%f332, %f331, %f18;
	mul.f32 	%f333, %f330, %f332;
	ld.global.f32 	%f334, [%rd120+4];
	sub.f32 	%f335, %f334, %f333;
	fma.rn.f32 	%f336, %f19, %f335, %f330;
	ld.global.f32 	%f337, [%rd119+8];
	mul.f32 	%f338, %f337, %f18;
	mul.f32 	%f339, %f336, %f338;
	ld.global.f32 	%f340, [%rd120+8];
	sub.f32 	%f341, %f340, %f339;
	fma.rn.f32 	%f342, %f19, %f341, %f336;
	ld.global.f32 	%f343, [%rd119+12];
	mul.f32 	%f344, %f343, %f18;
	mul.f32 	%f345, %f342, %f344;
	ld.global.f32 	%f346, [%rd120+12];
	sub.f32 	%f347, %f346, %f345;
	fma.rn.f32 	%f370, %f19, %f347, %f342;
	add.s32 	%r88, %r88, 4;
$L__BB0_27:
	setp.eq.s32 	%p19, %r34, 0;
	@%p19 bra 	$L__BB0_30;
	mul.wide.u32 	%rd121, %r88, 4;
	add.s64 	%rd125, %rd1, %rd121;
	add.s64 	%rd124, %rd2, %rd121;
	neg.s32 	%r90, %r34;
$L__BB0_29:
	.pragma "nounroll";
	ld.global.f32 	%f348, [%rd124];
	mul.f32 	%f349, %f348, %f18;
	mul.f32 	%f350, %f370, %f349;
	ld.global.f32 	%f351, [%rd125];
	sub.f32 	%f352, %f351, %f350;
	fma.rn.f32 	%f370, %f19, %f352, %f370;
	add.s64 	%rd125, %rd125, 4;
	add.s64 	%rd124, %rd124, 4;
	add.s32 	%r90, %r90, 1;
	setp.ne.s32 	%p20, %r90, 0;
	@%p20 bra 	$L__BB0_29;
$L__BB0_30:
	st.global.f32 	[%rd3], %f370;
$L__BB0_31:
	ret;

}


// ===== COMPILED SASS (sm_100) =====

	.target	sm_100

	.elftype	@"ET_EXEC"


//--------------------- .note.nv.tkinfo           --------------------------
	.section	.note.nv.tkinfo,"",@"SHT_NOTE"
	.sectionflags	@"SHF_NOTE_NV_TKINFO"
	.tkinfo
        /*0018*/ 	.word	0x00000002
        /*0030*/ 	.string	""
        /*0030*/ 	.string	"ptxas"
        /*0030*/ 	.string	"Cuda compilation tools, release 13.0, V13.0.88"
        /*0030*/ 	.string	"Build cuda_13.0.r13.0/compiler.36424714_0"
        /*0030*/ 	.string	"-arch sm_100 -m 64 "



//--------------------- .note.nv.cuinfo           --------------------------
	.section	.note.nv.cuinfo,"",@"SHT_NOTE"
	.sectionflags	@"SHF_NOTE_NV_CUINFO"
        /*0018*/ 	.short	0x0002
        /*001a*/ 	.short	0x0064
        /*001c*/ 	.short	0x0082
	.zero		2


//--------------------- .nv.info                  --------------------------
	.section	.nv.info,"",@"SHT_CUDA_INFO"
	.align	4


	//----- nvinfo : EIATTR_REGCOUNT
	.align		4
        /*0000*/ 	.byte	0x04, 0x2f
        /*0002*/ 	.short	(.L_1 - .L_0)
	.align		4
.L_0:
        /*0004*/ 	.word	index@(_Z22lbfgs_blockwise_updatePfS_S_S_S_ii)
        /*0008*/ 	.word	0x00000020


	//----- nvinfo : EIATTR_FRAME_SIZE
	.align		4
.L_1:
        /*000c*/ 	.byte	0x04, 0x11
        /*000e*/ 	.short	(.L_3 - .L_2)
	.align		4
.L_2:
        /*0010*/ 	.word	index@(_Z22lbfgs_blockwise_updatePfS_S_S_S_ii)
        /*0014*/ 	.word	0x00000000


	//----- nvinfo : EIATTR_MIN_STACK_SIZE
	.align		4
.L_3:
        /*0018*/ 	.byte	0x04, 0x12
        /*001a*/ 	.short	(.L_5 - .L_4)
	.align		4
.L_4:
        /*001c*/ 	.word	index@(_Z22lbfgs_blockwise_updatePfS_S_S_S_ii)
        /*0020*/ 	.word	0x00000000
.L_5:


//--------------------- .nv.compat                --------------------------
	.section	.nv.compat,"",@"SHT_CUDA_COMPAT_INFO"
	.align	4
        /*0000*/ 	.byte	0x02, 0x09, 0x00, 0x00, 0x02, 0x02, 0x01, 0x00, 0x02, 0x05, 0x05, 0x00, 0x03, 0x07, 0x01, 0x01
        /*0010*/ 	.byte	0x02, 0x03, 0x00, 0x00, 0x02, 0x06, 0x01, 0x00, 0x04, 0x0b, 0x08, 0x00, 0x09, 0x00, 0x00, 0x00
        /*0020*/ 	.byte	0x00, 0x00, 0x00, 0x00


//--------------------- .nv.info._Z22lbfgs_blockwise_updatePfS_S_S_S_ii --------------------------
	.section	.nv.info._Z22lbfgs_blockwise_updatePfS_S_S_S_ii,"",@"SHT_CUDA_INFO"
	.sectionflags	@""
	.align	4


	//----- nvinfo : EIATTR_CUDA_API_VERSION
	.align		4
        /*0000*/ 	.byte	0x04, 0x37
        /*0002*/ 	.short	(.L_7 - .L_6)
.L_6:
        /*0004*/ 	.word	0x00000082


	//----- nvinfo : EIATTR_KPARAM_INFO
	.align		4
.L_7:
        /*0008*/ 	.byte	0x04, 0x17
        /*000a*/ 	.short	(.L_9 - .L_8)
.L_8:
        /*000c*/ 	.word	0x00000000
        /*0010*/ 	.short	0x0006
        /*0012*/ 	.short	0x002c
        /*0014*/ 	.byte	0x00, 0xf0, 0x11, 0x00


	//----- nvinfo : EIATTR_KPARAM_INFO
	.align		4
.L_9:
        /*0018*/ 	.byte	0x04, 0x17
        /*001a*/ 	.short	(.L_11 - .L_10)
.L_10:
        /*001c*/ 	.word	0x00000000
        /*0020*/ 	.short	0x0005
        /*0022*/ 	.short	0x0028
        /*0024*/ 	.byte	0x00, 0xf0, 0x11, 0x00


	//----- nvinfo : EIATTR_KPARAM_INFO
	.align		4
.L_11:
        /*0028*/ 	.byte	0x04, 0x17
        /*002a*/ 	.short	(.L_13 - .L_12)
.L_12:
        /*002c*/ 	.word	0x00000000
        /*0030*/ 	.short	0x0004
        /*0032*/ 	.short	0x0020
        /*0034*/ 	.byte	0x00, 0xf5, 0x21, 0x00


	//----- nvinfo : EIATTR_KPARAM_INFO
	.align		4
.L_13:
        /*0038*/ 	.byte	0x04, 0x17
        /*003a*/ 	.short	(.L_15 - .L_14)
.L_14:
        /*003c*/ 	.word	0x00000000
        /*0040*/ 	.short	0x0003
        /*0042*/ 	.short	0x0018
        /*0044*/ 	.byte	0x00, 0xf5, 0x21, 0x00


	//----- nvinfo : EIATTR_KPARAM_INFO
	.align		4
.L_15:
        /*0048*/ 	.byte	0x04, 0x17
        /*004a*/ 	.short	(.L_17 - .L_16)
.L_16:
        /*004c*/ 	.word	0x00000000
        /*0050*/ 	.short	0x0002
        /*0052*/ 	.short	0x0010
        /*0054*/ 	.byte	0x00, 0xf5, 0x21, 0x00


	//----- nvinfo : EIATTR_KPARAM_INFO
	.align		4
.L_17:
        /*0058*/ 	.byte	0x04, 0x17
        /*005a*/ 	.short	(.L_19 - .L_18)
.L_18:
        /*005c*/ 	.word	0x00000000
        /*0060*/ 	.short	0x0001
        /*0062*/ 	.short	0x0008
        /*0064*/ 	.byte	0x00, 0xf5, 0x21, 0x00


	//----- nvinfo : EIATTR_KPARAM_INFO
	.align		4
.L_19:
        /*0068*/ 	.byte	0x04, 0x17
        /*006a*/ 	.short	(.L_21 - .L_20)
.L_20:
        /*006c*/ 	.word	0x00000000
        /*0070*/ 	.short	0x0000
        /*0072*/ 	.short	0x0000
        /*0074*/ 	.byte	0x00, 0xf5, 0x21, 0x00


	//----- nvinfo : EIATTR_SPARSE_MMA_MASK
	.align		4
.L_21:
        /*0078*/ 	.byte	0x03, 0x50
        /*007a*/ 	.short	0x0000


	//----- nvinfo : EIATTR_MAXREG_COUNT
	.align		4
        /*007c*/ 	.byte	0x03, 0x1b
        /*007e*/ 	.short	0x00ff


	//----- nvinfo : EIATTR_NUM_BARRIERS
	.align		4
        /*0080*/ 	.byte	0x02, 0x4c
        /*0082*/ 	.byte	0x01
	.zero		1


	//----- nvinfo : EIATTR_MERCURY_ISA_VERSION
	.align		4
        /*0084*/ 	.byte	0x03, 0x5f
        /*0086*/ 	.short	0x0101


	//----- nvinfo : EIATTR_VRC_CTA_INIT_COUNT
	.align		4
        /*0088*/ 	.byte	0x02, 0x4a
	.zero		1
	.zero		1


	//----- nvinfo : EIATTR_EXIT_INSTR_OFFSETS
	.align		4
        /*008c*/ 	.byte	0x04, 0x1c
        /*008e*/ 	.short	(.L_23 - .L_22)


	//   ....[0]....
.L_22:
        /*0090*/ 	.word	0x000001b0


	//   ....[1]....
        /*0094*/ 	.word	0x00002110


	//----- nvinfo : EIATTR_CRS_STACK_SIZE
	.align		4
.L_23:
        /*0098*/ 	.byte	0x04, 0x1e
        /*009a*/ 	.short	(.L_25 - .L_24)
.L_24:
        /*009c*/ 	.word	0x00000000


	//----- nvinfo : EIATTR_CBANK_PARAM_SIZE
	.align		4
.L_25:
        /*00a0*/ 	.byte	0x03, 0x19
        /*00a2*/ 	.short	0x0030


	//----- nvinfo : EIATTR_PARAM_CBANK
	.align		4
        /*00a4*/ 	.byte	0x04, 0x0a
        /*00a6*/ 	.short	(.L_27 - .L_26)
	.align		4
.L_26:
        /*00a8*/ 	.word	index@(.nv.constant0._Z22lbfgs_blockwise_updatePfS_S_S_S_ii)
        /*00ac*/ 	.short	0x0380
        /*00ae*/ 	.short	0x0030


	//----- nvinfo : EIATTR_SW_WAR
	.align		4
.L_27:
        /*00b0*/ 	.byte	0x04, 0x36
        /*00b2*/ 	.short	(.L_29 - .L_28)
.L_28:
        /*00b4*/ 	.word	0x00000008
.L_29:


//--------------------- .nv.callgraph             --------------------------
	.section	.nv.callgraph,"",@"SHT_CUDA_CALLGRAPH"
	.align	4
	.sectionentsize	8
	.align		4
        /*0000*/ 	.word	0x00000000
	.align		4
        /*0004*/ 	.word	0xffffffff
	.align		4
        /*0008*/ 	.word	0x00000000
	.align		4
        /*000c*/ 	.word	0xfffffffe
	.align		4
        /*0010*/ 	.word	0x00000000
	.align		4
        /*0014*/ 	.word	0xfffffffd
	.align		4
        /*0018*/ 	.word	0x00000000
	.align		4
        /*001c*/ 	.word	0xfffffffc


//--------------------- .text._Z22lbfgs_blockwise_updatePfS_S_S_S_ii --------------------------
	.section	.text._Z22lbfgs_blockwise_updatePfS_S_S_S_ii,"ax",@progbits
	.align	128
        .global         _Z22lbfgs_blockwise_updatePfS_S_S_S_ii
        .type           _Z22lbfgs_blockwise_updatePfS_S_S_S_ii,@function
        .size           _Z22lbfgs_blockwise_updatePfS_S_S_S_ii,(.L_x_15 - _Z22lbfgs_blockwise_updatePfS_S_S_S_ii)
        .other          _Z22lbfgs_blockwise_updatePfS_S_S_S_ii,@"STO_CUDA_ENTRY STV_DEFAULT"
_Z22lbfgs_blockwise_updatePfS_S_S_S_ii:
.text._Z22lbfgs_blockwise_updatePfS_S_S_S_ii:
[----:B------:R-:W-:Y:S01]  /*0000*/  LDC R1, c[0x0][0x37c] ;  /* 0x0000df00ff017b82 */ /* 0x000fe20000000800 */
[----:B------:R-:W0:Y:S07]  /*0010*/  S2R R11, SR_TID.X ;  /* 0x00000000000b7919 */ /* 0x000e2e0000002100 */
[----:B------:R-:W0:Y:S01]  /*0020*/  S2UR UR4, SR_CTAID.X ;  /* 0x00000000000479c3 */ /* 0x000e220000002500 */
[----:B------:R-:W1:Y:S01]  /*0030*/  LDCU UR5, c[0x0][0x3a8] ;  /* 0x00007500ff0577ac */ /* 0x000e620008000800 */
[----:B------:R-:W-:Y:S01]  /*0040*/  BSSY.RECONVERGENT B0, `(.L_x_0) ;  /* 0x0000015000007945 */ /* 0x000fe20003800200 */
[----:B------:R-:W2:Y:S05]  /*0050*/  LDCU.64 UR10, c[0x0][0x358] ;  /* 0x00006b00ff0a77ac */ /* 0x000eaa0008000a00 */
[----:B------:R-:W0:Y:S02]  /*0060*/  LDC R0, c[0x0][0x360] ;  /* 0x0000d800ff007b82 */ /* 0x000e240000000800 */
[----:B0-----:R-:W-:-:S05]  /*0070*/  IMAD R7, R0, UR4, R11 ;  /* 0x0000000400077c24 */ /* 0x001fca000f8e020b */
[----:B-1----:R-:W-:-:S13]  /*0080*/  ISETP.GE.AND P0, PT, R7, UR5, PT ;  /* 0x0000000507007c0c */ /* 0x002fda000bf06270 */
[----:B--2---:R-:W-:Y:S05]  /*0090*/  @P0 BRA `(.L_x_1) ;  /* 0x00000000003c0947 */ /* 0x004fea0003800000 */
[----:B------:R-:W0:Y:S08]  /*00a0*/  LDC.64 R2, c[0x0][0x380] ;  /* 0x0000e000ff027b82 */ /* 0x000e300000000a00 */
[----:B------:R-:W1:Y:S01]  /*00b0*/  LDC.64 R4, c[0x0][0x388] ;  /* 0x0000e200ff047b82 */ /* 0x000e620000000a00 */
[----:B0-----:R-:W-:-:S06]  /*00c0*/  IMAD.WIDE R2, R7, 0x4, R2 ;  /* 0x0000000407027825 */ /* 0x001fcc00078e0202 */
[----:B------:R-:W2:Y:S01]  /*00d0*/  LDG.E R2, desc[UR10][R2.64] ;  /* 0x0000000a02027981 */ /* 0x000ea2000c1e1900 */
[----:B-1----:R-:W-:-:S06]  /*00e0*/  IMAD.WIDE R4, R7, 0x4, R4 ;  /* 0x0000000407047825 */ /* 0x002fcc00078e0204 */
[----:B------:R-:W3:Y:S01]  /*00f0*/  LDG.E R4, desc[UR10][R4.64] ;  /* 0x0000000a04047981 */ /* 0x000ee2000c1e1900 */
[----:B------:R-:W0:Y:S01]  /*0100*/  S2UR UR6, SR_CgaCtaId ;  /* 0x00000000000679c3 */ /* 0x000e220000008800 */
[----:B------:R-:W-:Y:S02]  /*0110*/  UMOV UR4, 0x400 ;  /* 0x0000040000047882 */ /* 0x000fe40000000000 */
[----:B------:R-:W-:Y:S02]  /*0120*/  UIADD3 UR5, UPT, UPT, UR4, 0x400, URZ ;  /* 0x0000040004057890 */ /* 0x000fe4000fffe0ff */
[----:B0-----:R-:W-:Y:S02]  /*0130*/  ULEA UR4, UR6, UR4, 0x18 ;  /* 0x0000000406047291 */ /* 0x001fe4000f8ec0ff */
[----:B------:R-:W-:-:S04]  /*0140*/  ULEA UR5, UR6, UR5, 0x18 ;  /* 0x0000000506057291 */ /* 0x000fc8000f8ec0ff */
[C---:B------:R-:W-:Y:S02]  /*0150*/  LEA R9, R11.reuse, UR4, 0x2 ;  /* 0x000000040b097c11 */ /* 0x040fe4000f8e10ff */
[----:B------:R-:W-:-:S03]  /*0160*/  LEA R11, R11, UR5, 0x2 ;  /* 0x000000050b0b7c11 */ /* 0x000fc6000f8e10ff */
[----:B--2---:R0:W-:Y:S04]  /*0170*/  STS [R9], R2 ;  /* 0x0000000209007388 */ /* 0x0041e80000000800 */
[----:B---3--:R0:W-:Y:S02]  /*0180*/  STS [R11], R4 ;  /* 0x000000040b007388 */ /* 0x0081e40000000800 */
.L_x_1:
[----:B------:R-:W-:Y:S05]  /*0190*/  BSYNC.RECONVERGENT B0 ;  /* 0x0000000000007941 */ /* 0x000fea0003800200 */
.L_x_0:
[----:B------:R-:W-:Y:S06]  /*01a0*/  BAR.SYNC.DEFER_BLOCKING 0x0 ;  /* 0x0000000000007b1d */ /* 0x000fec0000010000 */
[----:B------:R-:W-:Y:S05]  /*01b0*/  @P0 EXIT ;  /* 0x000000000000094d */ /* 0x000fea0003800000 */
[----:B0-----:R-:W0:Y:S01]  /*01c0*/  LDC.64 R2, c[0x0][0x3a0] ;  /* 0x0000e800ff027b82 */ /* 0x001e220000000a00 */
[----:B------:R-:W1:Y:S01]  /*01d0*/  LDCU UR8, c[0x0][0x3ac] ;  /* 0x00007580ff0877ac */ /* 0x000e620008000800 */
[----:B0-----:R-:W-:-:S05]  /*01e0*/  IMAD.WIDE R2, R7, 0x4, R2 ;  /* 0x0000000407027825 */ /* 0x001fca00078e0202 */
[----:B------:R0:W5:Y:S01]  /*01f0*/  LDG.E R12, desc[UR10][R2.64] ;  /* 0x0000000a020c7981 */ /* 0x000162000c1e1900 */
[----:B------:R-:W2:Y:S01]  /*0200*/  S2UR UR5, SR_CgaCtaId ;  /* 0x00000000000579c3 */ /* 0x000ea20000008800 */
[----:B------:R-:W-:Y:S01]  /*0210*/  UMOV UR4, 0x400 ;  /* 0x0000040000047882 */ /* 0x000fe20000000000 */
[----:B-1----:R-:W-:Y:S02]  /*0220*/  UISETP.GE.AND UP0, UPT, UR8, 0x1, UPT ;  /* 0x000000010800788c */ /* 0x002fe4000bf06270 */
[----:B------:R-:W-:Y:S02]  /*0230*/  UIADD3 UR6, UPT, UPT, UR4, 0x400, URZ ;  /* 0x0000040004067890 */ /* 0x000fe4000fffe0ff */
[----:B--2---:R-:W-:Y:S02]  /*0240*/  ULEA UR4, UR5, UR4, 0x18 ;  /* 0x0000000405047291 */ /* 0x004fe4000f8ec0ff */
[----:B------:R-:W-:-:S04]  /*0250*/  ULEA UR6, UR5, UR6, 0x18 ;  /* 0x0000000605067291 */ /* 0x000fc8000f8ec0ff */
[C---:B------:R-:W-:Y:S02]  /*0260*/  LEA R8, R7.reuse, UR4, 0x2 ;  /* 0x0000000407087c11 */ /* 0x040fe4000f8e10ff */
[----:B------:R-:W-:Y:S01]  /*0270*/  LEA R0, R7, UR6, 0x2 ;  /* 0x0000000607007c11 */ /* 0x000fe2000f8e10ff */
[----:B0-----:R-:W-:Y:S06]  /*0280*/  BRA.U !UP0, `(.L_x_2) ;  /* 0x00000011083c7547 */ /* 0x001fec000b800000 */
[----:B------:R0:W1:Y:S01]  /*0290*/  LDS R4, [R8] ;  /* 0x0000000008047984 */ /* 0x0000620000000800 */
[----:B------:R-:W2:Y:S03]  /*02a0*/  LDCU UR4, c[0x0][0x3ac] ;  /* 0x00007580ff0477ac */ /* 0x000ea60008000800 */
[----:B------:R0:W3:Y:S01]  /*02b0*/  LDS R5, [R0] ;  /* 0x0000000000057984 */ /* 0x0000e20000000800 */
[----:B------:R-:W-:Y:S02]  /*02c0*/  UISETP.GE.U32.AND UP1, UPT, UR8, 0x10, UPT ;  /* 0x000000100800788c */ /* 0x000fe4000bf26070 */
[----:B------:R-:W-:Y:S01]  /*02d0*/  ULOP3.LUT UR5, UR8, 0xf, URZ, 0xc0, !UPT ;  /* 0x0000000f08057892 */ /* 0x000fe2000f8ec0ff */
[----:B--2---:R-:W-:-:S06]  /*02e0*/  MOV R9, UR4 ;  /* 0x0000000400097c02 */ /* 0x004fcc0008000f00 */
[----:B0-----:R-:W-:Y:S05]  /*02f0*/  BRA.U !UP1, `(.L_x_3) ;  /* 0x0000000909287547 */ /* 0x001fea000b800000 */
[----:B------:R-:W0:Y:S01]  /*0300*/  LDC.64 R6, c[0x0][0x390] ;  /* 0x0000e400ff067b82 */ /* 0x000e220000000a00 */
[----:B------:R-:W-:Y:S02]  /*0310*/  UIADD3 UR6, UPT, UPT, UR8, -0x8, URZ ;  /* 0xfffffff808067890 */ /* 0x000fe4000fffe0ff */
[----:B------:R-:W-:-:S04]  /*0320*/  ULOP3.LUT UR4, UR8, 0x7ffffff0, URZ, 0xc0, !UPT ;  /* 0x7ffffff008047892 */ /* 0x000fc8000f8ec0ff */
[----:B------:R-:W-:Y:S01]  /*0330*/  MOV R9, UR6 ;  /* 0x0000000600097c02 */ /* 0x000fe20008000f00 */
[----:B------:R-:W2:Y:S01]  /*0340*/  LDC.64 R10, c[0x0][0x398] ;  /* 0x0000e600ff0a7b82 */ /* 0x000ea20000000a00 */
[----:B------:R-:W-:-:S12]  /*0350*/  UIADD3 UR4, UPT, UPT, -UR4, URZ, URZ ;  /* 0x000000ff04047290 */ /* 0x000fd8000fffe1ff */
.L_x_4:
[----:B----4-:R-:W-:-:S05]  /*0360*/  IADD3 R15, PT, PT, R9, 0x7, RZ ;  /* 0x00000007090f7810 */ /* 0x010fca0007ffe0ff */
[----:B0-----:R-:W-:-:S06]  /*0370*/  IMAD.WIDE.U32 R16, R15, 0x4, R6 ;  /* 0x000000040f107825 */ /* 0x001fcc00078e0006 */
[----:B------:R-:W4:Y:S01]  /*0380*/  LDG.E R16, desc[UR10][R16.64] ;  /* 0x0000000a10107981 */ /* 0x000f22000c1e1900 */
[----:B------:R-:W-:Y:S01]  /*0390*/  IADD3 R23, PT, PT, R9, 0x6, RZ ;  /* 0x0000000609177810 */ /* 0x000fe20007ffe0ff */
[----:B-1---5:R-:W-:Y:S01]  /*03a0*/  FMUL R13, R4, R12 ;  /* 0x0000000c040d7220 */ /* 0x022fe20000400000 */
[----:B--2---:R-:W-:-:S04]  /*03b0*/  IMAD.WIDE.U32 R14, R15, 0x4, R10 ;  /* 0x000000040f0e7825 */ /* 0x004fc800078e000a */
[----:B------:R-:W-:-:S04]  /*03c0*/  IMAD.WIDE.U32 R18, R23, 0x4, R6 ;  /* 0x0000000417127825 */ /* 0x000fc800078e0006 */
[----:B----4-:R-:W-:-:S05]  /*03d0*/  FMUL R21, R16, R13 ;  /* 0x0000000d10157220 */ /* 0x010fca0000400000 */
[----:B------:R0:W-:Y:S04]  /*03e0*/  STG.E desc[UR10][R14.64], R21 ;  /* 0x000000150e007986 */ /* 0x0001e8000c10190a */
[----:B------:R-:W2:Y:S01]  /*03f0*/  LDG.E R18, desc[UR10][R18.64] ;  /* 0x0000000a12127981 */ /* 0x000ea2000c1e1900 */
[----:B---3--:R-:W-:Y:S01]  /*0400*/  FFMA R20, R5, -R21, R12 ;  /* 0x8000001505147223 */ /* 0x008fe2000000000c */
[----:B------:R-:W-:Y:S01]  /*0410*/  IADD3 R27, PT, PT, R9, 0x5, RZ ;  /* 0x00000005091b7810 */ /* 0x000fe20007ffe0ff */
[----:B------:R-:W-:-:S04]  /*0420*/  IMAD.WIDE.U32 R12, R23, 0x4, R10 ;  /* 0x00000004170c7825 */ /* 0x000fc800078e000a */
[----:B------:R-:W-:Y:S01]  /*0430*/  FMUL R25, R4, R20 ;  /* 0x0000001404197220 */ /* 0x000fe20000400000 */
[----:B------:R-:W-:-:S04]  /*0440*/  IMAD.WIDE.U32 R16, R27, 0x4, R6 ;  /* 0x000000041b107825 */ /* 0x000fc800078e0006 */
[----:B--2---:R-:W-:-:S05]  /*0450*/  FMUL R25, R18, R25 ;  /* 0x0000001912197220 */ /* 0x004fca0000400000 */
[----:B------:R1:W-:Y:S04]  /*0460*/  STG.E desc[UR10][R12.64], R25 ;  /* 0x000000190c007986 */ /* 0x0003e8000c10190a */
[----:B------:R-:W2:Y:S01]  /*0470*/  LDG.E R16, desc[UR10][R16.64] ;  /* 0x0000000a10107981 */ /* 0x000ea2000c1e1900 */
[----:B------:R-:W-:Y:S01]  /*0480*/  FFMA R20, R5, -R25, R20 ;  /* 0x8000001905147223 */ /* 0x000fe20000000014 */
[----:B------:R-:W-:Y:S01]  /*0490*/  IADD3 R23, PT, PT, R9, 0x4, RZ ;  /* 0x0000000409177810 */ /* 0x000fe20007ffe0ff */
[----:B0-----:R-:W-:-:S04]  /*04a0*/  IMAD.WIDE.U32 R14, R27, 0x4, R10 ;  /* 0x000000041b0e7825 */ /* 0x001fc800078e000a */
[----:B------:R-:W-:-:S04]  /*04b0*/  FMUL R19, R4, R20 ;  /* 0x0000001404137220 */ /* 0x000fc80000400000 */
[----:B--2---:R-:W-:Y:S01]  /*04c0*/  FMUL R21, R16, R19 ;  /* 0x0000001310157220 */ /* 0x004fe20000400000 */
[----:B------:R-:W-:-:S04]  /*04d0*/  IMAD.WIDE.U32 R18, R23, 0x4, R6 ;  /* 0x0000000417127825 */ /* 0x000fc800078e0006 */
[----:B------:R0:W-:Y:S04]  /*04e0*/  STG.E desc[UR10][R14.64], R21 ;  /* 0x000000150e007986 */ /* 0x0001e8000c10190a */
[----:B------:R-:W2:Y:S01]  /*04f0*/  LDG.E R18, desc[UR10][R18.64] ;  /* 0x0000000a12127981 */ /* 0x000ea2000c1e1900 */
[----:B------:R-:W-:Y:S01]  /*0500*/  FFMA R20, R5, -R21, R20 ;  /* 0x8000001505147223 */ /* 0x000fe20000000014 */
[----:B-1----:R-:W-:Y:S01]  /*0510*/  IADD3 R25, PT, PT, R9, 0x3, RZ ;  /* 0x0000000309197810 */ /* 0x002fe20007ffe0ff */
[----:B------:R-:W-:-:S04]  /*0520*/  IMAD.WIDE.U32 R12, R23, 0x4, R10 ;  /* 0x00000004170c7825 */ /* 0x000fc800078e000a */
[----:B------:R-:W-:-:S04]  /*0530*/  FMUL R17, R4, R20 ;  /* 0x0000001404117220 */ /* 0x000fc80000400000 */
[----:B--2---:R-:W-:Y:S01]  /*0540*/  FMUL R23, R18, R17 ;  /* 0x0000001112177220 */ /* 0x004fe20000400000 */
[----:B------:R-:W-:-:S04]  /*0550*/  IMAD.WIDE.U32 R16, R25, 0x4, R6 ;  /* 0x0000000419107825 */ /* 0x000fc800078e0006 */
        /* <DEDUP_REMOVED lines=11> */
[----:B------:R-:W-:Y:S01]  /*0610*/  IADD3 R25, PT, PT, R9, 0x1, RZ ;  /* 0x0000000109197810 */ /* 0x000fe20007ffe0ff */
[----:B-1----:R-:W-:-:S04]  /*0620*/  IMAD.WIDE.U32 R12, R27, 0x4, R10 ;  /* 0x000000041b0c7825 */ /* 0x002fc800078e000a */
[----:B------:R-:W-:-:S04]  /*0630*/  FMUL R17, R4, R20 ;  /* 0x0000001404117220 */ /* 0x000fc80000400000 */
[----:B--2---:R-:W-:Y:S01]  /*0640*/  FMUL R23, R18, R17 ;  /* 0x0000001112177220 */ /* 0x004fe20000400000 */
[----:B------:R-:W-:-:S04]  /*0650*/  IMAD.WIDE.U32 R16, R25, 0x4, R6 ;  /* 0x0000000419107825 */ /* 0x000fc800078e0006 */
[----:B------:R1:W-:Y:S04]  /*0660*/  STG.E desc[UR10][R12.64], R23 ;  /* 0x000000170c007986 */ /* 0x0003e8000c10190a */
[----:B------:R-:W2:Y:S01]  /*0670*/  LDG.E R16, desc[UR10][R16.64] ;  /* 0x0000000a10107981 */ /* 0x000ea2000c1e1900 */
[----:B------:R-:W-:Y:S01]  /*0680*/  FFMA R20, R5, -R23, R20 ;  /* 0x8000001705147223 */ /* 0x000fe20000000014 */
[----:B0-----:R-:W-:-:S04]  /*0690*/  IMAD.WIDE.U32 R14, R25, 0x4, R10 ;  /* 0x00000004190e7825 */ /* 0x001fc800078e000a */
[----:B------:R-:W-:Y:S01]  /*06a0*/  FMUL R21, R4, R20 ;  /* 0x0000001404157220 */ /* 0x000fe20000400000 */
[----:B------:R-:W-:-:S04]  /*06b0*/  IMAD.WIDE.U32 R18, R9, 0x4, R6 ;  /* 0x0000000409127825 */ /* 0x000fc800078e0006 */
[----:B--2---:R-:W-:-:S05]  /*06c0*/  FMUL R21, R16, R21 ;  /* 0x0000001510157220 */ /* 0x004fca0000400000 */
[----:B------:R0:W-:Y:S04]  /*06d0*/  STG.E desc[UR10][R14.64], R21 ;  /* 0x000000150e007986 */ /* 0x0001e8000c10190a */
[----:B------:R-:W2:Y:S01]  /*06e0*/  LDG.E R18, desc[UR10][R18.64] ;  /* 0x0000000a12127981 */ /* 0x000ea2000c1e1900 */
[----:B------:R-:W-:Y:S01]  /*06f0*/  FFMA R20, R5, -R21, R20 ;  /* 0x8000001505147223 */ /* 0x000fe20000000014 */
[C---:B------:R-:W-:Y:S01]  /*0700*/  IADD3 R25, PT, PT, R9.reuse, -0x1, RZ ;  /* 0xffffffff09197810 */ /* 0x040fe20007ffe0ff */
[----:B-1----:R-:W-:-:S04]  /*0710*/  IMAD.WIDE.U32 R12, R9, 0x4, R10 ;  /* 0x00000004090c7825 */ /* 0x002fc800078e000a */
[----:B------:R-:W-:Y:S01]  /*0720*/  FMUL R23, R4, R20 ;  /* 0x0000001404177220 */ /* 0x000fe20000400000 */
[----:B------:R-:W-:-:S04]  /*0730*/  IMAD.WIDE.U32 R16, R25, 0x4, R6 ;  /* 0x0000000419107825 */ /* 0x000fc800078e0006 */
[----:B--2---:R-:W-:-:S05]  /*0740*/  FMUL R23, R18, R23 ;  /* 0x0000001712177220 */ /* 0x004fca0000400000 */
[----:B------:R1:W-:Y:S04]  /*0750*/  STG.E desc[UR10][R12.64], R23 ;  /* 0x000000170c007986 */ /* 0x0003e8000c10190a */
[----:B------:R-:W2:Y:S01]  /*0760*/  LDG.E R16, desc[UR10][R16.64] ;  /* 0x0000000a10107981 */ /* 0x000ea2000c1e1900 */
[----:B------:R-:W-:Y:S01]  /*0770*/  FFMA R20, R5, -R23, R20 ;  /* 0x8000001705147223 */ /* 0x000fe20000000014 */
[----:B------:R-:W-:Y:S01]  /*0780*/  IADD3 R27, PT, PT, R9, -0x2, RZ ;  /* 0xfffffffe091b7810 */ /* 0x000fe20007ffe0ff */
[----:B0-----:R-:W-:-:S04]  /*0790*/  IMAD.WIDE.U32 R14, R25, 0x4, R10 ;  /* 0x00000004190e7825 */ /* 0x001fc800078e000a */
[----:B------:R-:W-:-:S04]  /*07a0*/  FMUL R19, R4, R20 ;  /* 0x0000001404137220 */ /* 0x000fc80000400000 */
[----:B--2---:R-:W-:Y:S01]  /*07b0*/  FMUL R21, R16, R19 ;  /* 0x0000001310157220 */ /* 0x004fe20000400000 */
[----:B------:R-:W-:-:S04]  /*07c0*/  IMAD.WIDE.U32 R18, R27, 0x4, R6 ;  /* 0x000000041b127825 */ /* 0x000fc800078e0006 */
[----:B------:R0:W-:Y:S04]  /*07d0*/  STG.E desc[UR10][R14.64], R21 ;  /* 0x000000150e007986 */ /* 0x0001e8000c10190a */
[----:B------:R-:W2:Y:S01]  /*07e0*/  LDG.E R18, desc[UR10][R18.64] ;  /* 0x0000000a12127981 */ /* 0x000ea2000c1e1900 */
[----:B------:R-:W-:Y:S01]  /*07f0*/  FFMA R20, R5, -R21, R20 ;  /* 0x8000001505147223 */ /* 0x000fe20000000014 */
[----:B------:R-:W-:Y:S01]  /*0800*/  IADD3 R25, PT, PT, R9, -0x3, RZ ;  /* 0xfffffffd09197810 */ /* 0x000fe20007ffe0ff */
[----:B-1----:R-:W-:-:S04]  /*0810*/  IMAD.WIDE.U32 R12, R27, 0x4, R10 ;  /* 0x000000041b0c7825 */ /* 0x002fc800078e000a */
[----:B------:R-:W-:-:S04]  /*0820*/  FMUL R17, R4, R20 ;  /* 0x0000001404117220 */ /* 0x000fc80000400000 */
[----:B--2---:R-:W-:Y:S01]  /*0830*/  FMUL R23, R18, R17 ;  /* 0x0000001112177220 */ /* 0x004fe20000400000 */
[----:B------:R-:W-:-:S04]  /*0840*/  IMAD.WIDE.U32 R16, R25, 0x4, R6 ;  /* 0x0000000419107825 */ /* 0x000fc800078e0006 */
        /* <DEDUP_REMOVED lines=35> */
[----:B0-----:R-:W-:Y:S01]  /*0a80*/  IADD3 R21, PT, PT, R9, -0x8, RZ ;  /* 0xfffffff809157810 */ /* 0x001fe20007ffe0ff */
[----:B------:R-:W-:-:S04]  /*0a90*/  IMAD.WIDE.U32 R14, R25, 0x4, R10 ;  /* 0x00000004190e7825 */ /* 0x000fc800078e000a */
[----:B------:R-:W-:-:S04]  /*0aa0*/  FMUL R19, R4, R20 ;  /* 0x0000001404137220 */ /* 0x000fc80000400000 */
[----:B--2---:R-:W-:Y:S01]  /*0ab0*/  FMUL R25, R16, R19 ;  /* 0x0000001310197220 */ /* 0x004fe20000400000 */
[----:B------:R-:W-:-:S04]  /*0ac0*/  IMAD.WIDE.U32 R18, R21, 0x4, R6 ;  /* 0x0000000415127825 */ /* 0x000fc800078e0006 */
[----:B------:R4:W-:Y:S04]  /*0ad0*/  STG.E desc[UR10][R14.64], R25 ;  /* 0x000000190e007986 */ /* 0x0009e8000c10190a */
[----:B------:R-:W2:Y:S01]  /*0ae0*/  LDG.E R18, desc[UR10][R18.64] ;  /* 0x0000000a12127981 */ /* 0x000ea2000c1e1900 */
[----:B------:R-:W-:Y:S01]  /*0af0*/  FFMA R20, R5, -R25, R20 ;  /* 0x8000001905147223 */ /* 0x000fe20000000014 */
[----:B------:R-:W-:Y:S01]  /*0b00*/  IMAD.WIDE.U32 R16, R21, 0x4, R10 ;  /* 0x0000000415107825 */ /* 0x000fe200078e000a */
[----:B------:R-:W-:Y:S01]  /*0b10*/  UIADD3 UR4, UPT, UPT, UR4, 0x10, URZ ;  /* 0x0000001004047890 */ /* 0x000fe2000fffe0ff */
[----:B------:R-:W-:Y:S02]  /*0b20*/  IADD3 R9, PT, PT, R9, -0x10, RZ ;  /* 0xfffffff009097810 */ /* 0x000fe40007ffe0ff */
[----:B-1----:R-:W-:Y:S01]  /*0b30*/  FMUL R13, R4, R20 ;  /* 0x00000014040d7220 */ /* 0x002fe20000400000 */
[----:B------:R-:W-:-:S03]  /*0b40*/  UISETP.NE.AND UP1, UPT, UR4, URZ, UPT ;  /* 0x000000ff0400728c */ /* 0x000fc6000bf25270 */
[----:B--2---:R-:W-:-:S04]  /*0b50*/  FMUL R13, R18, R13 ;  /* 0x0000000d120d7220 */ /* 0x004fc80000400000 */
[----:B------:R-:W-:Y:S01]  /*0b60*/  FFMA R12, R5, -R13, R20 ;  /* 0x8000000d050c7223 */ /* 0x000fe20000000014 */
[----:B------:R4:W-:Y:S01]  /*0b70*/  STG.E desc[UR10][R16.64], R13 ;  /* 0x0000000d10007986 */ /* 0x0009e2000c10190a */
[----:B------:R-:W-:Y:S05]  /*0b80*/  BRA.U UP1, `(.L_x_4) ;  /* 0xfffffff501f47547 */ /* 0x000fea000b83ffff */
[----:B------:R-:W-:-:S07]  /*0b90*/  IADD3 R9, PT, PT, R9, 0x8, RZ ;  /* 0x0000000809097810 */ /* 0x000fce0007ffe0ff */
.L_x_3:
[----:B------:R-:W-:-:S09]  /*0ba0*/  UISETP.NE.AND UP1, UPT, UR5, URZ, UPT ;  /* 0x000000ff0500728c */ /* 0x000fd2000bf25270 */
[----:B------:R-:W-:Y:S05]  /*0bb0*/  BRA.U !UP1, `(.L_x_2) ;  /* 0x0000000509f07547 */ /* 0x000fea000b800000 */
[----:B------:R-:W-:Y:S02]  /*0bc0*/  UISETP.GE.U32.AND UP1, UPT, UR5, 0x8, UPT ;  /* 0x000000080500788c */ /* 0x000fe4000bf26070 */
[----:B------:R-:W-:-:S04]  /*0bd0*/  ULOP3.LUT UR6, UR8, 0x7, URZ, 0xc0, !UPT ;  /* 0x0000000708067892 */ /* 0x000fc8000f8ec0ff */
[----:B------:R-:W-:-:S03]  /*0be0*/  UISETP.NE.AND UP2, UPT, UR6, URZ, UPT ;  /* 0x000000ff0600728c */ /* 0x000fc6000bf45270 */
[----:B------:R-:W-:Y:S08]  /*0bf0*/  BRA.U !UP1, `(.L_x_5) ;  /* 0x0000000509087547 */ /* 0x000ff0000b800000 */
[----:B------:R-:W0:Y:S01]  /*0c00*/  LDC.64 R10, c[0x0][0x390] ;  /* 0x0000e400ff0a7b82 */ /* 0x000e220000000a00 */
[----:B----4-:R-:W-:-:S07]  /*0c10*/  IADD3 R15, PT, PT, R9, -0x1, RZ ;  /* 0xffffffff090f7810 */ /* 0x010fce0007ffe0ff */
[----:B------:R-:W2:Y:S01]  /*0c20*/  LDC.64 R6, c[0x0][0x398] ;  /* 0x0000e600ff067b82 */ /* 0x000ea20000000a00 */
[----:B0-----:R-:W-:-:S06]  /*0c30*/  IMAD.WIDE.U32 R16, R15, 0x4, R10 ;  /* 0x000000040f107825 */ /* 0x001fcc00078e000a */
[----:B------:R-:W4:Y:S01]  /*0c40*/  LDG.E R16, desc[UR10][R16.64] ;  /* 0x0000000a10107981 */ /* 0x000f22000c1e1900 */
[----:B------:R-:W-:Y:S01]  /*0c50*/  IADD3 R23, PT, PT, R9, -0x2, RZ ;  /* 0xfffffffe09177810 */ /* 0x000fe20007ffe0ff */
[----:B-1---5:R-:W-:Y:S01]  /*0c60*/  FMUL R13, R12, R4 ;  /* 0x000000040c0d7220 */ /* 0x022fe20000400000 */
[----:B--2---:R-:W-:-:S04]  /*0c70*/  IMAD.WIDE.U32 R14, R15, 0x4, R6 ;  /* 0x000000040f0e7825 */ /* 0x004fc800078e0006 */
[----:B------:R-:W-:-:S04]  /*0c80*/  IMAD.WIDE.U32 R18, R23, 0x4, R10 ;  /* 0x0000000417127825 */ /* 0x000fc800078e000a */
[----:B----4-:R-:W-:-:S05]  /*0c90*/  FMUL R21, R16, R13 ;  /* 0x0000000d10157220 */ /* 0x010fca0000400000 */
[----:B------:R0:W-:Y:S04]  /*0ca0*/  STG.E desc[UR10][R14.64], R21 ;  /* 0x000000150e007986 */ /* 0x0001e8000c10190a */
[----:B------:R-:W2:Y:S01]  /*0cb0*/  LDG.E R18, desc[UR10][R18.64] ;  /* 0x0000000a12127981 */ /* 0x000ea2000c1e1900 */
[----:B---3--:R-:W-:Y:S01]  /*0cc0*/  FFMA R20, R5, -R21, R12 ;  /* 0x8000001505147223 */ /* 0x008fe2000000000c */
[----:B------:R-:W-:Y:S01]  /*0cd0*/  IADD3 R25, PT, PT, R9, -0x3, RZ ;  /* 0xfffffffd09197810 */ /* 0x000fe20007ffe0ff */
[----:B------:R-:W-:-:S04]  /*0ce0*/  IMAD.WIDE.U32 R12, R23, 0x4, R6 ;  /* 0x00000004170c7825 */ /* 0x000fc800078e0006 */
        /* <DEDUP_REMOVED lines=40> */
[----:B------:R-:W-:Y:S01]  /*0f70*/  FMUL R19, R4, R20 ;  /* 0x0000001404137220 */ /* 0x000fe20000400000 */
[----:B------:R-:W-:-:S04]  /*0f80*/  IMAD.WIDE.U32 R10, R9, 0x4, R10 ;  /* 0x00000004090a7825 */ /* 0x000fc800078e000a */
[----:B--2---:R-:W-:-:S05]  /*0f90*/  FMUL R19, R16, R19 ;  /* 0x0000001310137220 */ /* 0x004fca0000400000 */
[----:B------:R0:W-:Y:S04]  /*0fa0*/  STG.E desc[UR10][R14.64], R19 ;  /* 0x000000130e007986 */ /* 0x0001e8000c10190a */
[----:B------:R-:W2:Y:S01]  /*0fb0*/  LDG.E R10, desc[UR10][R10.64] ;  /* 0x0000000a0a0a7981 */ /* 0x000ea2000c1e1900 */
[----:B------:R-:W-:Y:S01]  /*0fc0*/  FFMA R20, R5, -R19, R20 ;  /* 0x8000001305147223 */ /* 0x000fe20000000014 */
[----:B------:R-:W-:-:S04]  /*0fd0*/  IMAD.WIDE.U32 R6, R9, 0x4, R6 ;  /* 0x0000000409067825 */ /* 0x000fc800078e0006 */
[----:B-1----:R-:W-:-:S04]  /*0fe0*/  FMUL R13, R4, R20 ;  /* 0x00000014040d7220 */ /* 0x002fc80000400000 */
[----:B--2---:R-:W-:-:S04]  /*0ff0*/  FMUL R13, R10, R13 ;  /* 0x0000000d0a0d7220 */ /* 0x004fc80000400000 */
[----:B------:R-:W-:Y:S01]  /*1000*/  FFMA R12, R5, -R13, R20 ;  /* 0x8000000d050c7223 */ /* 0x000fe20000000014 */
[----:B------:R0:W-:Y:S06]  /*1010*/  STG.E desc[UR10][R6.64], R13 ;  /* 0x0000000d06007986 */ /* 0x0001ec000c10190a */
.L_x_5:
[----:B------:R-:W-:Y:S05]  /*1020*/  BRA.U !UP2, `(.L_x_2) ;  /* 0x000000010ad47547 */ /* 0x000fea000b800000 */
[----:B------:R-:W-:Y:S02]  /*1030*/  UISETP.GE.U32.AND UP1, UPT, UR6, 0x4, UPT ;  /* 0x000000040600788c */ /* 0x000fe4000bf26070 */
[----:B------:R-:W-:-:S04]  /*1040*/  ULOP3.LUT UR4, UR8, 0x3, URZ, 0xc0, !UPT ;  /* 0x0000000308047892 */ /* 0x000fc8000f8ec0ff */
[----:B------:R-:W-:-:S03]  /*1050*/  UISETP.NE.AND UP2, UPT, UR4, URZ, UPT ;  /* 0x000000ff0400728c */ /* 0x000fc6000bf45270 */
[----:B------:R-:W-:Y:S08]  /*1060*/  BRA.U !UP1, `(.L_x_6) ;  /* 0x0000000109887547 */ /* 0x000ff0000b800000 */
[----:B0-----:R-:W0:Y:S01]  /*1070*/  LDC.64 R6, c[0x0][0x390] ;  /* 0x0000e400ff067b82 */ /* 0x001e220000000a00 */
        /* <DEDUP_REMOVED lines=26> */
[----:B------:R-:W3:Y:S01]  /*1220*/  LDG.E R6, desc[UR10][R6.64] ;  /* 0x0000000a06067981 */ /* 0x000ee2000c1e1900 */
[----:B------:R-:W-:Y:S01]  /*1230*/  FFMA R20, R5, -R19, R20 ;  /* 0x8000001305147223 */ /* 0x000fe20000000014 */
[----:B------:R-:W-:-:S04]  /*1240*/  IMAD.WIDE.U32 R10, R9, 0x4, R10 ;  /* 0x00000004090a7825 */ /* 0x000fc800078e000a */
[----:B-1----:R-:W-:-:S04]  /*1250*/  FMUL R13, R4, R20 ;  /* 0x00000014040d7220 */ /* 0x002fc80000400000 */
[----:B---3--:R-:W-:-:S04]  /*1260*/  FMUL R13, R6, R13 ;  /* 0x0000000d060d7220 */ /* 0x008fc80000400000 */
[----:B------:R-:W-:Y:S01]  /*1270*/  FFMA R12, R5, -R13, R20 ;  /* 0x8000000d050c7223 */ /* 0x000fe20000000014 */
[----:B------:R2:W-:Y:S06]  /*1280*/  STG.E desc[UR10][R10.64], R13 ;  /* 0x0000000d0a007986 */ /* 0x0005ec000c10190a */
.L_x_6:
[----:B------:R-:W-:Y:S05]  /*1290*/  BRA.U !UP2, `(.L_x_2) ;  /* 0x000000010a387547 */ /* 0x000fea000b800000 */
[----:B0-2-4-:R-:W0:Y:S01]  /*12a0*/  LDC.64 R14, c[0x0][0x390] ;  /* 0x0000e400ff0e7b82 */ /* 0x015e220000000a00 */
[----:B------:R-:W-:-:S07]  /*12b0*/  UIADD3 UR4, UPT, UPT, -UR4, URZ, URZ ;  /* 0x000000ff04047290 */ /* 0x000fce000fffe1ff */
[----:B------:R-:W2:Y:S05]  /*12c0*/  LDC.64 R16, c[0x0][0x398] ;  /* 0x0000e600ff107b82 */ /* 0x000eaa0000000a00 */
.L_x_7:
[----:B------:R-:W-:-:S05]  /*12d0*/  IADD3 R9, PT, PT, R9, -0x1, RZ ;  /* 0xffffffff09097810 */ /* 0x000fca0007ffe0ff */
[----:B0-----:R-:W-:-:S06]  /*12e0*/  IMAD.WIDE.U32 R6, R9, 0x4, R14 ;  /* 0x0000000409067825 */ /* 0x001fcc00078e000e */
[----:B------:R-:W4:Y:S01]  /*12f0*/  LDG.E R6, desc[UR10][R6.64] ;  /* 0x0000000a06067981 */ /* 0x000f22000c1e1900 */
[----:B-1---5:R-:W-:Y:S01]  /*1300*/  FMUL R13, R4, R12 ;  /* 0x0000000c040d7220 */ /* 0x022fe20000400000 */
[----:B--2---:R-:W-:Y:S01]  /*1310*/  IMAD.WIDE.U32 R10, R9, 0x4, R16 ;  /* 0x00000004090a7825 */ /* 0x004fe200078e0010 */
[----:B------:R-:W-:-:S04]  /*1320*/  UIADD3 UR4, UPT, UPT, UR4, 0x1, URZ ;  /* 0x0000000104047890 */ /* 0x000fc8000fffe0ff */
[----:B------:R-:W-:Y:S01]  /*1330*/  UISETP.NE.AND UP1, UPT, UR4, URZ, UPT ;  /* 0x000000ff0400728c */ /* 0x000fe2000bf25270 */
[----:B----4-:R-:W-:-:S04]  /*1340*/  FMUL R13, R13, R6 ;  /* 0x000000060d0d7220 */ /* 0x010fc80000400000 */
[----:B---3--:R-:W-:Y:S01]  /*1350*/  FFMA R12, R5, -R13, R12 ;  /* 0x8000000d050c7223 */ /* 0x008fe2000000000c */
[----:B------:R0:W-:Y:S03]  /*1360*/  STG.E desc[UR10][R10.64], R13 ;  /* 0x0000000d0a007986 */ /* 0x0001e6000c10190a */
[----:B------:R-:W-:Y:S05]  /*1370*/  BRA.U UP1, `(.L_x_7) ;  /* 0xfffffffd01d47547 */ /* 0x000fea000b83ffff */
.L_x_2:
[----:B-1-3--:R-:W1:Y:S02]  /*1380*/  LDC.64 R4, c[0x0][0x390] ;  /* 0x0000e400ff047b82 */ /* 0x00ae640000000a00 */
[----:B-1----:R-:W4:Y:S02]  /*1390*/  LDG.E R5, desc[UR10][R4.64] ;  /* 0x0000000a04057981 */ /* 0x002f24000c1e1900 */
[----:B----45:R-:W-:Y:S01]  /*13a0*/  FMUL R17, R5, R12 ;  /* 0x0000000c05117220 */ /* 0x030fe20000400000 */
[----:B------:R-:W-:Y:S06]  /*13b0*/  BRA.U !UP0, `(.L_x_8) ;  /* 0x0000000d08507547 */ /* 0x000fec000b800000 */
[----:B------:R-:W1:Y:S01]  /*13c0*/  LDS R0, [R0] ;  /* 0x0000000000007984 */ /* 0x000e620000000800 */
[----:B------:R-:W-:Y:S01]  /*13d0*/  UISETP.GE.U32.AND UP1, UPT, UR8, 0x10, UPT ;  /* 0x000000100800788c */ /* 0x000fe2000bf26070 */
[----:B------:R-:W-:Y:S01]  /*13e0*/  HFMA2 R9, -RZ, RZ, 0, 0 ;  /* 0x00000000ff097431 */ /* 0x000fe200000001ff */
[----:B------:R-:W-:Y:S01]  /*13f0*/  ULOP3.LUT UR16, UR8, 0xf, URZ, 0xc0, !UPT ;  /* 0x0000000f08107892 */ /* 0x000fe2000f8ec0ff */
[----:B------:R-:W3:Y:S03]  /*1400*/  LDS R8, [R8] ;  /* 0x0000000008087984 */ /* 0x000ee60000000800 */
[----:B------:R-:W-:-:S03]  /*1410*/  UISETP.NE.AND UP0, UPT, UR16, URZ, UPT ;  /* 0x000000ff1000728c */ /* 0x000fc6000bf05270 */
[----:B------:R-:W-:Y:S08]  /*1420*/  BRA.U !UP1, `(.L_x_9) ;  /* 0x00000005098c7547 */ /* 0x000ff0000b800000 */
[----:B------:R-:W4:Y:S01]  /*1430*/  LDCU.128 UR12, c[0x0][0x390] ;  /* 0x00007200ff0c77ac */ /* 0x000f220008000c00 */
[----:B------:R-:W-:-:S04]  /*1440*/  ULOP3.LUT UR17, UR8, 0x7ffffff0, URZ, 0xc0, !UPT ;  /* 0x7ffffff008117892 */ /* 0x000fc8000f8ec0ff */
[----:B------:R-:W-:Y:S02]  /*1450*/  UIADD3 UR9, UPT, UPT, -UR17, URZ, URZ ;  /* 0x000000ff11097290 */ /* 0x000fe4000fffe1ff */
[----:B------:R-:W-:Y:S01]  /*1460*/  MOV R9, UR17 ;  /* 0x0000001100097c02 */ /* 0x000fe20008000f00 */
[----:B----4-:R-:W-:Y:S02]  /*1470*/  UIADD3 UR6, UP1, UPT, UR12, 0x20, URZ ;  /* 0x000000200c067890 */ /* 0x010fe4000ff3e0ff */
[----:B------:R-:W-:Y:S02]  /*1480*/  UIADD3 UR4, UP2, UPT, UR14, 0x20, URZ ;  /* 0x000000200e047890 */ /* 0x000fe4000ff5e0ff */
[----:B------:R-:W-:Y:S02]  /*1490*/  UIADD3.X UR7, UPT, UPT, URZ, UR13, URZ, UP1, !UPT ;  /* 0x0000000dff077290 */ /* 0x000fe40008ffe4ff */
[----:B------:R-:W-:Y:S01]  /*14a0*/  UIADD3.X UR5, UPT, UPT, URZ, UR15, URZ, UP2, !UPT ;  /* 0x0000000fff057290 */ /* 0x000fe200097fe4ff */
[----:B------:R-:W-:-:S02]  /*14b0*/  MOV R4, UR6 ;  /* 0x0000000600047c02 */ /* 0x000fc40008000f00 */
[----:B0-----:R-:W-:Y:S02]  /*14c0*/  MOV R6, UR4 ;  /* 0x0000000400067c02 */ /* 0x001fe40008000f00 */
[----:B------:R-:W-:Y:S02]  /*14d0*/  MOV R5, UR7 ;  /* 0x0000000700057c02 */ /* 0x000fe40008000f00 */
[----:B------:R-:W-:-:S07]  /*14e0*/  MOV R7, UR5 ;  /* 0x0000000500077c02 */ /* 0x000fce0008000f00 */
.L_x_10:
[----:B------:R-:W1:Y:S04]  /*14f0*/  LDG.E R25, desc[UR10][R4.64+-0x20] ;  /* 0xffffe00a04197981 */ /* 0x000e68000c1e1900 */
[----:B------:R-:W4:Y:S04]  /*1500*/  LDG.E R27, desc[UR10][R6.64+-0x20] ;  /* 0xffffe00a061b7981 */ /* 0x000f28000c1e1900 */
[----:B------:R-:W5:Y:S04]  /*1510*/  LDG.E R29, desc[UR10][R4.64+-0x1c] ;  /* 0xffffe40a041d7981 */ /* 0x000f68000c1e1900 */
[----:B------:R-:W5:Y:S04]  /*1520*/  LDG.E R16, desc[UR10][R6.64+-0x1c] ;  /* 0xffffe40a06107981 */ /* 0x000f68000c1e1900 */
[----:B--2---:R-:W2:Y:S04]  /*1530*/  LDG.E R19, desc[UR10][R4.64+-0x18] ;  /* 0xffffe80a04137981 */ /* 0x004ea8000c1e1900 */
[----:B------:R-:W2:Y:S04]  /*1540*/  LDG.E R20, desc[UR10][R6.64+-0x18] ;  /* 0xffffe80a06147981 */ /* 0x000ea8000c1e1900 */
        /* <DEDUP_REMOVED lines=9> */
[----:B------:R-:W2:Y:S01]  /*15e0*/  LDG.E R14, desc[UR10][R6.64+-0x4] ;  /* 0xfffffc0a060e7981 */ /* 0x000ea2000c1e1900 */
[----:B-1----:R-:W-:-:S04]  /*15f0*/  FMUL R24, R0, R25 ;  /* 0x0000001900187220 */ /* 0x002fc80000400000 */
[----:B----4-:R-:W-:-:S04]  /*1600*/  FFMA R24, R24, -R17, R27 ;  /* 0x8000001118187223 */ /* 0x010fc8000000001b */
[----:B---3--:R-:W-:Y:S01]  /*1610*/  FFMA R25, R8, R24, R17 ;  /* 0x0000001808197223 */ /* 0x008fe20000000011 */
[C---:B-----5:R-:W-:Y:S01]  /*1620*/  FMUL R29, R0.reuse, R29 ;  /* 0x0000001d001d7220 */ /* 0x060fe20000400000 */
[----:B------:R-:W3:Y:S03]  /*1630*/  LDG.E R17, desc[UR10][R4.64] ;  /* 0x0000000a04117981 */ /* 0x000ee6000c1e1900 */
[----:B------:R-:W-:Y:S02]  /*1640*/  FFMA R29, -R25, R29, R16 ;  /* 0x0000001d191d7223 */ /* 0x000fe40000000110 */
[----:B------:R-:W4:Y:S01]  /*1650*/  LDG.E R16, desc[UR10][R6.64] ;  /* 0x0000000a06107981 */ /* 0x000f22000c1e1900 */
[----:B--2---:R-:W-:Y:S01]  /*1660*/  FMUL R24, R0, R19 ;  /* 0x0000001300187220 */ /* 0x004fe20000400000 */
[----:B------:R-:W-:Y:S02]  /*1670*/  FFMA R29, R8, R29, R25 ;  /* 0x0000001d081d7223 */ /* 0x000fe40000000019 */
[----:B------:R-:W2:Y:S02]  /*1680*/  LDG.E R19, desc[UR10][R4.64+0x4] ;  /* 0x0000040a04137981 */ /* 0x000ea4000c1e1900 */
[----:B------:R-:W-:-:S02]  /*1690*/  FFMA R24, -R29, R24, R20 ;  /* 0x000000181d187223 */ /* 0x000fc40000000114 */
[----:B------:R-:W5:Y:S02]  /*16a0*/  LDG.E R20, desc[UR10][R6.64+0x4] ;  /* 0x0000040a06147981 */ /* 0x000f64000c1e1900 */
[----:B------:R-:W-:Y:S01]  /*16b0*/  FFMA R29, R8, R24, R29 ;  /* 0x00000018081d7223 */ /* 0x000fe2000000001d */
[----:B------:R-:W-:Y:S01]  /*16c0*/  FMUL R24, R0, R21 ;  /* 0x0000001500187220 */ /* 0x000fe20000400000 */
[----:B------:R-:W5:Y:S03]  /*16d0*/  LDG.E R25, desc[UR10][R4.64+0x1c] ;  /* 0x00001c0a04197981 */ /* 0x000f66000c1e1900 */
[----:B------:R-:W-:Y:S01]  /*16e0*/  FFMA R24, -R29, R24, R22 ;  /* 0x000000181d187223 */ /* 0x000fe20000000116 */
[----:B------:R-:W5:Y:S03]  /*16f0*/  LDG.E R21, desc[UR10][R4.64+0x8] ;  /* 0x0000080a04157981 */ /* 0x000f66000c1e1900 */
[----:B------:R-:W-:Y:S01]  /*1700*/  FFMA R29, R8, R24, R29 ;  /* 0x00000018081d7223 */ /* 0x000fe2000000001d */
[----:B------:R-:W5:Y:S01]  /*1710*/  LDG.E R22, desc[UR10][R6.64+0x8] ;  /* 0x0000080a06167981 */ /* 0x000f62000c1e1900 */
[----:B------:R-:W-:-:S03]  /*1720*/  FMUL R24, R0, R23 ;  /* 0x0000001700187220 */ /* 0x000fc60000400000 */
[----:B------:R-:W5:Y:S01]  /*1730*/  LDG.E R23, desc[UR10][R4.64+0xc] ;  /* 0x00000c0a04177981 */ /* 0x000f62000c1e1900 */
[----:B------:R-:W-:-:S03]  /*1740*/  FFMA R24, -R29, R24, R18 ;  /* 0x000000181d187223 */ /* 0x000fc60000000112 */
[----:B------:R-:W5:Y:S01]  /*1750*/  LDG.E R18, desc[UR10][R6.64+0xc] ;  /* 0x00000c0a06127981 */ /* 0x000f62000c1e1900 */
[----:B------:R-:W-:Y:S01]  /*1760*/  FFMA R29, R8, R24, R29 ;  /* 0x00000018081d7223 */ /* 0x000fe2000000001d */
[----:B------:R-:W-:Y:S02]  /*1770*/  FMUL R24, R0, R15 ;  /* 0x0000000f00187220 */ /* 0x000fe40000400000 */
[----:B------:R-:W5:Y:S02]  /*1780*/  LDG.E R15, desc[UR10][R4.64+0x10] ;  /* 0x0000100a040f7981 */ /* 0x000f64000c1e1900 */
[----:B------:R-:W-:Y:S02]  /*1790*/  FFMA R24, -R29, R24, R10 ;  /* 0x000000181d187223 */ /* 0x000fe4000000010a */
[----:B------:R-:W5:Y:S02]  /*17a0*/  LDG.E R10, desc[UR10][R6.64+0x10] ;  /* 0x0000100a060a7981 */ /* 0x000f64000c1e1900 */
[----:B------:R-:W-:Y:S01]  /*17b0*/  FFMA R29, R8, R24, R29 ;  /* 0x00000018081d7223 */ /* 0x000fe2000000001d */
[----:B------:R-:W-:-:S02]  /*17c0*/  FMUL R24, R0, R11 ;  /* 0x0000000b00187220 */ /* 0x000fc40000400000 */
[----:B------:R-:W5:Y:S02]  /*17d0*/  LDG.E R11, desc[UR10][R4.64+0x14] ;  /* 0x0000140a040b7981 */ /* 0x000f64000c1e1900 */
[----:B------:R-:W-:Y:S02]  /*17e0*/  FFMA R24, -R29, R24, R12 ;  /* 0x000000181d187223 */ /* 0x000fe4000000010c */
[----:B------:R-:W5:Y:S02]  /*17f0*/  LDG.E R12, desc[UR10][R6.64+0x14] ;  /* 0x0000140a060c7981 */ /* 0x000f64000c1e1900 */
[----:B------:R-:W-:Y:S01]  /*1800*/  FFMA R29, R8, R24, R29 ;  /* 0x00000018081d7223 */ /* 0x000fe2000000001d */
[----:B------:R-:W-:Y:S02]  /*1810*/  FMUL R24, R0, R13 ;  /* 0x0000000d00187220 */ /* 0x000fe40000400000 */
[----:B------:R0:W5:Y:S02]  /*1820*/  LDG.E R13, desc[UR10][R4.64+0x18] ;  /* 0x0000180a040d7981 */ /* 0x000164000c1e1900 */
[----:B------:R-:W-:-:S02]  /*1830*/  FFMA R24, -R29, R24, R14 ;  /* 0x000000181d187223 */ /* 0x000fc4000000010e */
[----:B------:R-:W5:Y:S02]  /*1840*/  LDG.E R14, desc[UR10][R6.64+0x18] ;  /* 0x0000180a060e7981 */ /* 0x000f64000c1e1900 */
[----:B------:R-:W-:Y:S02]  /*1850*/  FFMA R29, R8, R24, R29 ;  /* 0x00000018081d7223 */ /* 0x000fe4000000001d */
[----:B------:R1:W5:Y:S01]  /*1860*/  LDG.E R24, desc[UR10][R6.64+0x1c] ;  /* 0x00001c0a06187981 */ /* 0x000362000c1e1900 */
[----:B------:R-:W-:-:S04]  /*1870*/  UIADD3 UR9, UPT, UPT, UR9, 0x10, URZ ;  /* 0x0000001009097890 */ /* 0x000fc8000fffe0ff */
[----:B------:R-:W-:Y:S01]  /*1880*/  UISETP.NE.AND UP1, UPT, UR9, URZ, UPT ;  /* 0x000000ff0900728c */ /* 0x000fe2000bf25270 */
[----:B0-----:R-:W-:Y:S02]  /*1890*/  IADD3 R4, P0, PT, R4, 0x40, RZ ;  /* 0x0000004004047810 */ /* 0x001fe40007f1e0ff */
[----:B-1----:R-:W-:Y:S02]  /*18a0*/  IADD3 R6, P1, PT, R6, 0x40, RZ ;  /* 0x0000004006067810 */ /* 0x002fe40007f3e0ff */
[----:B------:R-:W-:Y:S02]  /*18b0*/  IADD3.X R5, PT, PT, RZ, R5, RZ, P0, !PT ;  /* 0x00000005ff057210 */ /* 0x000fe400007fe4ff */
[----:B------:R-:W-:Y:S01]  /*18c0*/  IADD3.X R7, PT, PT, RZ, R7, RZ, P1, !PT ;  /* 0x00000007ff077210 */ /* 0x000fe20000ffe4ff */
[----:B---3--:R-:W-:-:S04]  /*18d0*/  FMUL R17, R0, R17 ;  /* 0x0000001100117220 */ /* 0x008fc80000400000 */
[----:B----4-:R-:W-:-:S04]  /*18e0*/  FFMA R16, -R29, R17, R16 ;  /* 0x000000111d107223 */ /* 0x010fc80000000110 */
[----:B------:R-:W-:Y:S01]  /*18f0*/  FFMA R29, R8, R16, R29 ;  /* 0x00000010081d7223 */ /* 0x000fe2000000001d */
[----:B--2---:R-:W-:-:S04]  /*1900*/  FMUL R19, R0, R19 ;  /* 0x0000001300137220 */ /* 0x004fc80000400000 */
[----:B-----5:R-:W-:-:S04]  /*1910*/  FFMA R20, -R29, R19, R20 ;  /* 0x000000131d147223 */ /* 0x020fc80000000114 */
[----:B------:R-:W-:Y:S01]  /*1920*/  FFMA R29, R8, R20, R29 ;  /* 0x00000014081d7223 */ /* 0x000fe2000000001d */
[----:B------:R-:W-:-:S04]  /*1930*/  FMUL R21, R0, R21 ;  /* 0x0000001500157220 */ /* 0x000fc80000400000 */
[----:B------:R-:W-:-:S04]  /*1940*/  FFMA R22, -R29, R21, R22 ;  /* 0x000000151d167223 */ /* 0x000fc80000000116 */
[----:B------:R-:W-:Y:S01]  /*1950*/  FFMA R29, R8, R22, R29 ;  /* 0x00000016081d7223 */ /* 0x000fe2000000001d */
[----:B------:R-:W-:-:S04]  /*1960*/  FMUL R23, R0, R23 ;  /* 0x0000001700177220 */ /* 0x000fc80000400000 */
[----:B------:R-:W-:Y:S01]  /*1970*/  FFMA R18, -R29, R23, R18 ;  /* 0x000000171d127223 */ /* 0x000fe20000000112 */
[----:B------:R-:W-:-:S03]  /*1980*/  FMUL R15, R0, R15 ;  /* 0x0000000f000f7220 */ /* 0x000fc60000400000 */
[----:B------:R-:W-:-:S04]  /*1990*/  FFMA R29, R8, R18, R29 ;  /* 0x00000012081d7223 */ /* 0x000fc8000000001d */
[----:B------:R-:W-:-:S04]  /*19a0*/  FFMA R10, -R29, R15, R10 ;  /* 0x0000000f1d0a7223 */ /* 0x000fc8000000010a */
        /* <DEDUP_REMOVED lines=10> */
[----:B------:R-:W-:Y:S06]  /*1a50*/  BRA.U UP1, `(.L_x_10) ;  /* 0xfffffff901a47547 */ /* 0x000fec000b83ffff */
.L_x_9:
[----:B------:R-:W-:Y:S05]  /*1a60*/  BRA.U !UP0, `(.L_x_8) ;  /* 0x0000000508a47547 */ /* 0x000fea000b800000 */
[----:B------:R-:W-:Y:S02]  /*1a70*/  UISETP.GE.U32.AND UP0, UPT, UR16, 0x8, UPT ;  /* 0x000000081000788c */ /* 0x000fe4000bf06070 */
[----:B------:R-:W-:-:S04]  /*1a80*/  ULOP3.LUT UR5, UR8, 0x7, URZ, 0xc0, !UPT ;  /* 0x0000000708057892 */ /* 0x000fc8000f8ec0ff */
[----:B------:R-:W-:-:S03]  /*1a90*/  UISETP.NE.AND UP1, UPT, UR5, URZ, UPT ;  /* 0x000000ff0500728c */ /* 0x000fc6000bf25270 */
[----:B------:R-:W-:Y:S08]  /*1aa0*/  BRA.U !UP0, `(.L_x_11) ;  /* 0x0000000108b47547 */ /* 0x000ff0000b800000 */
[----:B0-----:R-:W0:Y:S08]  /*1ab0*/  LDC.64 R6, c[0x0][0x390] ;  /* 0x0000e400ff067b82 */ /* 0x001e300000000a00 */
[----:B------:R-:W4:Y:S01]  /*1ac0*/  LDC.64 R4, c[0x0][0x398] ;  /* 0x0000e600ff047b82 */ /* 0x000f220000000a00 */
[----:B0-----:R-:W-:-:S05]  /*1ad0*/  IMAD.WIDE.U32 R6, R9, 0x4, R6 ;  /* 0x0000000409067825 */ /* 0x001fca00078e0006 */
[----:B------:R-:W1:Y:S01]  /*1ae0*/  LDG.E R25, desc[UR10][R6.64] ;  /* 0x0000000a06197981 */ /* 0x000e62000c1e1900 */
[----:B----4-:R-:W-:-:S03]  /*1af0*/  IMAD.WIDE.U32 R4, R9, 0x4, R4 ;  /* 0x0000000409047825 */ /* 0x010fc600078e0004 */
[----:B------:R-:W4:Y:S04]  /*1b00*/  LDG.E R27, desc[UR10][R6.64+0x4] ;  /* 0x0000040a061b7981 */ /* 0x000f28000c1e1900 */
[----:B------:R-:W5:Y:S04]  /*1b10*/  LDG.E R26, desc[UR10][R4.64] ;  /* 0x0000000a041a7981 */ /* 0x000f68000c1e1900 */
[----:B------:R-:W3:Y:S04]  /*1b20*/  LDG.E R20, desc[UR10][R4.64+0x4] ;  /* 0x0000040a04147981 */ /* 0x000ee8000c1e1900 */
[----:B------:R-:W3:Y:S04]  /*1b30*/  LDG.E R21, desc[UR10][R6.64+0x8] ;  /* 0x0000080a06157981 */ /* 0x000ee8000c1e1900 */
[----:B------:R-:W3:Y:S04]  /*1b40*/  LDG.E R18, desc[UR10][R4.64+0x8] ;  /* 0x0000080a04127981 */ /* 0x000ee8000c1e1900 */
        /* <DEDUP_REMOVED lines=10> */
[----:B------:R-:W-:Y:S01]  /*1bf0*/  IADD3 R9, PT, PT, R9, 0x8, RZ ;  /* 0x0000000809097810 */ /* 0x000fe20007ffe0ff */
[C---:B-1----:R-:W-:Y:S01]  /*1c00*/  FMUL R24, R0.reuse, R25 ;  /* 0x0000001900187220 */ /* 0x042fe20000400000 */
[----:B----4-:R-:W-:-:S03]  /*1c10*/  FMUL R27, R0, R27 ;  /* 0x0000001b001b7220 */ /* 0x010fc60000400000 */
[----:B-----5:R-:W-:-:S04]  /*1c20*/  FFMA R24, -R17, R24, R26 ;  /* 0x0000001811187223 */ /* 0x020fc8000000011a */
[----:B---3--:R-:W-:-:S04]  /*1c30*/  FFMA R17, R8, R24, R17 ;  /* 0x0000001808117223 */ /* 0x008fc80000000011 */
[----:B------:R-:W-:Y:S01]  /*1c40*/  FFMA R20, -R17, R27, R20 ;  /* 0x0000001b11147223 */ /* 0x000fe20000000114 */
[----:B------:R-:W-:-:S03]  /*1c50*/  FMUL R21, R0, R21 ;  /* 0x0000001500157220 */ /* 0x000fc60000400000 */
[----:B------:R-:W-:-:S04]  /*1c60*/  FFMA R17, R8, R20, R17 ;  /* 0x0000001408117223 */ /* 0x000fc80000000011 */
[----:B------:R-:W-:Y:S01]  /*1c70*/  FFMA R18, -R17, R21, R18 ;  /* 0x0000001511127223 */ /* 0x000fe20000000112 */
[----:B--2---:R-:W-:-:S03]  /*1c80*/  FMUL R19, R0, R19 ;  /* 0x0000001300137220 */ /* 0x004fc60000400000 */
[----:B------:R-:W-:-:S04]  /*1c90*/  FFMA R17, R8, R18, R17 ;  /* 0x0000001208117223 */ /* 0x000fc80000000011 */
[----:B------:R-:W-:Y:S01]  /*1ca0*/  FFMA R16, -R17, R19, R16 ;  /* 0x0000001311107223 */ /* 0x000fe20000000110 */
[----:B------:R-:W-:-:S03]  /*1cb0*/  FMUL R15, R0, R15 ;  /* 0x0000000f000f7220 */ /* 0x000fc60000400000 */
        /* <DEDUP_REMOVED lines=10> */
[----:B------:R-:W-:-:S04]  /*1d60*/  FFMA R22, -R17, R23, R22 ;  /* 0x0000001711167223 */ /* 0x000fc80000000116 */
[----:B------:R-:W-:-:S07]  /*1d70*/  FFMA R17, R8, R22, R17 ;  /* 0x0000001608117223 */ /* 0x000fce0000000011 */
.L_x_11:
[----:B------:R-:W-:Y:S05]  /*1d80*/  BRA.U !UP1, `(.L_x_8) ;  /* 0x0000000109dc7547 */ /* 0x000fea000b800000 */
[----:B------:R-:W-:Y:S02]  /*1d90*/  UISETP.GE.U32.AND UP0, UPT, UR5, 0x4, UPT ;  /* 0x000000040500788c */ /* 0x000fe4000bf06070 */
[----:B------:R-:W-:-:S04]  /*1da0*/  ULOP3.LUT UR4, UR8, 0x3, URZ, 0xc0, !UPT ;  /* 0x0000000308047892 */ /* 0x000fc8000f8ec0ff */
[----:B------:R-:W-:-:S03]  /*1db0*/  UISETP.NE.AND UP1, UPT, UR4, URZ, UPT ;  /* 0x000000ff0400728c */ /* 0x000fc6000bf25270 */
[----:B------:R-:W-:Y:S08]  /*1dc0*/  BRA.U !UP0, `(.L_x_12) ;  /* 0x0000000108647547 */ /* 0x000ff0000b800000 */
[----:B------:R-:W4:Y:S08]  /*1dd0*/  LDC.64 R4, c[0x0][0x390] ;  /* 0x0000e400ff047b82 */ /* 0x000f300000000a00 */
[----:B0-----:R-:W0:Y:S01]  /*1de0*/  LDC.64 R6, c[0x0][0x398] ;  /* 0x0000e600ff067b82 */ /* 0x001e220000000a00 */
[----:B----4-:R-:W-:-:S05]  /*1df0*/  IMAD.WIDE.U32 R4, R9, 0x4, R4 ;  /* 0x0000000409047825 */ /* 0x010fca00078e0004 */
[----:B--2---:R-:W1:Y:S01]  /*1e00*/  LDG.E R11, desc[UR10][R4.64] ;  /* 0x0000000a040b7981 */ /* 0x004e62000c1e1900 */
[----:B0-----:R-:W-:-:S03]  /*1e10*/  IMAD.WIDE.U32 R6, R9, 0x4, R6 ;  /* 0x0000000409067825 */ /* 0x001fc600078e0006 */
[----:B------:R-:W2:Y:S04]  /*1e20*/  LDG.E R13, desc[UR10][R4.64+0x4] ;  /* 0x0000040a040d7981 */ /* 0x000ea8000c1e1900 */
[----:B------:R-:W4:Y:S04]  /*1e30*/  LDG.E R12, desc[UR10][R6.64] ;  /* 0x0000000a060c7981 */ /* 0x000f28000c1e1900 */
[----:B------:R-:W5:Y:S04]  /*1e40*/  LDG.E R14, desc[UR10][R6.64+0x4] ;  /* 0x0000040a060e7981 */ /* 0x000f68000c1e1900 */
[----:B------:R-:W5:Y:S04]  /*1e50*/  LDG.E R15, desc[UR10][R4.64+0x8] ;  /* 0x0000080a040f7981 */ /* 0x000f68000c1e1900 */
[----:B------:R-:W5:Y:S04]  /*1e60*/  LDG.E R16, desc[UR10][R6.64+0x8] ;  /* 0x0000080a06107981 */ /* 0x000f68000c1e1900 */
[----:B------:R-:W5:Y:S04]  /*1e70*/  LDG.E R19, desc[UR10][R4.64+0xc] ;  /* 0x00000c0a04137981 */ /* 0x000f68000c1e1900 */
[----:B------:R-:W5:Y:S01]  /*1e80*/  LDG.E R18, desc[UR10][R6.64+0xc] ;  /* 0x00000c0a06127981 */ /* 0x000f62000c1e1900 */
[----:B------:R-:W-:Y:S01]  /*1e90*/  IADD3 R9, PT, PT, R9, 0x4, RZ ;  /* 0x0000000409097810 */ /* 0x000fe20007ffe0ff */
[----:B-1----:R-:W-:-:S04]  /*1ea0*/  FMUL R10, R0, R11 ;  /* 0x0000000b000a7220 */ /* 0x002fc80000400000 */
[----:B----4-:R-:W-:-:S04]  /*1eb0*/  FFMA R10, -R17, R10, R12 ;  /* 0x0000000a110a7223 */ /* 0x010fc8000000010c */
[----:B---3--:R-:W-:Y:S01]  /*1ec0*/  FFMA R17, R8, R10, R17 ;  /* 0x0000000a08117223 */ /* 0x008fe20000000011 */
[----:B--2---:R-:W-:-:S04]  /*1ed0*/  FMUL R10, R0, R13 ;  /* 0x0000000d000a7220 */ /* 0x004fc80000400000 */
[----:B-----5:R-:W-:-:S04]  /*1ee0*/  FFMA R10, -R17, R10, R14 ;  /* 0x0000000a110a7223 */ /* 0x020fc8000000010e */
[----:B------:R-:W-:Y:S01]  /*1ef0*/  FFMA R17, R8, R10, R17 ;  /* 0x0000000a08117223 */ /* 0x000fe20000000011 */
[----:B------:R-:W-:-:S04]  /*1f00*/  FMUL R10, R0, R15 ;  /* 0x0000000f000a7220 */ /* 0x000fc80000400000 */
[----:B------:R-:W-:Y:S01]  /*1f10*/  FFMA R10, -R17, R10, R16 ;  /* 0x0000000a110a7223 */ /* 0x000fe20000000110 */
[----:B------:R-:W-:-:S03]  /*1f20*/  FMUL R12, R0, R19 ;  /* 0x00000013000c7220 */ /* 0x000fc60000400000 */
[----:B------:R-:W-:-:S04]  /*1f30*/  FFMA R17, R8, R10, R17 ;  /* 0x0000000a08117223 */ /* 0x000fc80000000011 */
[----:B------:R-:W-:-:S04]  /*1f40*/  FFMA R12, -R17, R12, R18 ;  /* 0x0000000c110c7223 */ /* 0x000fc80000000112 */
[----:B------:R-:W-:-:S07]  /*1f50*/  FFMA R17, R8, R12, R17 ;  /* 0x0000000c08117223 */ /* 0x000fce0000000011 */
.L_x_12:
[----:B------:R-:W-:Y:S05]  /*1f60*/  BRA.U !UP1, `(.L_x_8) ;  /* 0x0000000109647547 */ /* 0x000fea000b800000 */
[----:B------:R-:W4:Y:S01]  /*1f70*/  LDC.64 R4, c[0x0][0x398] ;  /* 0x0000e600ff047b82 */ /* 0x000f220000000a00 */
[----:B------:R-:W-:-:S07]  /*1f80*/  UIADD3 UR4, UPT, UPT, -UR4, URZ, URZ ;  /* 0x000000ff04047290 */ /* 0x000fce000fffe1ff */
[----:B0-----:R-:W0:Y:S01]  /*1f90*/  LDC.64 R6, c[0x0][0x390] ;  /* 0x0000e400ff067b82 */ /* 0x001e220000000a00 */
[----:B----4-:R-:W-:-:S03]  /*1fa0*/  IMAD.WIDE.U32 R4, R9, 0x4, R4 ;  /* 0x0000000409047825 */ /* 0x010fc600078e0004 */
[----:B------:R-:W-:Y:S02]  /*1fb0*/  MOV R12, R4 ;  /* 0x00000004000c7202 */ /* 0x000fe40000000f00 */
[----:B--2---:R-:W-:Y:S01]  /*1fc0*/  MOV R13, R5 ;  /* 0x00000005000d7202 */ /* 0x004fe20000000f00 */
[----:B0-----:R-:W-:-:S03]  /*1fd0*/  IMAD.WIDE.U32 R6, R9, 0x4, R6 ;  /* 0x0000000409067825 */ /* 0x001fc600078e0006 */
[----:B------:R-:W-:Y:S02]  /*1fe0*/  MOV R10, R6 ;  /* 0x00000006000a7202 */ /* 0x000fe40000000f00 */
[----:B------:R-:W-:-:S07]  /*1ff0*/  MOV R11, R7 ;  /* 0x00000007000b7202 */ /* 0x000fce0000000f00 */
.L_x_13:
[----:B------:R-:W-:Y:S02]  /*2000*/  MOV R4, R10 ;  /* 0x0000000a00047202 */ /* 0x000fe40000000f00 */
[----:B------:R-:W-:-:S05]  /*2010*/  MOV R5, R11 ;  /* 0x0000000b00057202 */ /* 0x000fca0000000f00 */
[----:B------:R0:W1:Y:S02]  /*2020*/  LDG.E R7, desc[UR10][R4.64] ;  /* 0x0000000a04077981 */ /* 0x000064000c1e1900 */
[----:B0-----:R-:W-:Y:S02]  /*2030*/  MOV R4, R12 ;  /* 0x0000000c00047202 */ /* 0x001fe40000000f00 */
[----:B------:R-:W-:-:S05]  /*2040*/  MOV R5, R13 ;  /* 0x0000000d00057202 */ /* 0x000fca0000000f00 */
[----:B------:R-:W2:Y:S01]  /*2050*/  LDG.E R9, desc[UR10][R4.64] ;  /* 0x0000000a04097981 */ /* 0x000ea2000c1e1900 */
[----:B------:R-:W-:Y:S01]  /*2060*/  UIADD3 UR4, UPT, UPT, UR4, 0x1, URZ ;  /* 0x0000000104047890 */ /* 0x000fe2000fffe0ff */
[----:B------:R-:W-:Y:S02]  /*2070*/  IADD3 R12, P0, PT, R12, 0x4, RZ ;  /* 0x000000040c0c7810 */ /* 0x000fe40007f1e0ff */
[----:B------:R-:W-:Y:S01]  /*2080*/  IADD3 R10, P1, PT, R10, 0x4, RZ ;  /* 0x000000040a0a7810 */ /* 0x000fe20007f3e0ff */
[----:B------:R-:W-:Y:S01]  /*2090*/  UISETP.NE.AND UP0, UPT, UR4, URZ, UPT ;  /* 0x000000ff0400728c */ /* 0x000fe2000bf05270 */
[----:B------:R-:W-:Y:S02]  /*20a0*/  IADD3.X R13, PT, PT, RZ, R13, RZ, P0, !PT ;  /* 0x0000000dff0d7210 */ /* 0x000fe400007fe4ff */
[----:B------:R-:W-:Y:S01]  /*20b0*/  IADD3.X R11, PT, PT, RZ, R11, RZ, P1, !PT ;  /* 0x0000000bff0b7210 */ /* 0x000fe20000ffe4ff */
[----:B-1----:R-:W-:-:S04]  /*20c0*/  FMUL R6, R0, R7 ;  /* 0x0000000700067220 */ /* 0x002fc80000400000 */
[----:B--2---:R-:W-:-:S04]  /*20d0*/  FFMA R6, R6, -R17, R9 ;  /* 0x8000001106067223 */ /* 0x004fc80000000009 */
[----:B---3--:R-:W-:Y:S01]  /*20e0*/  FFMA R17, R8, R6, R17 ;  /* 0x0000000608117223 */ /* 0x008fe20000000011 */
[----:B------:R-:W-:Y:S06]  /*20f0*/  BRA.U UP0, `(.L_x_13) ;  /* 0xfffffffd00c07547 */ /* 0x000fec000b83ffff */
.L_x_8:
[----:B------:R-:W-:Y:S01]  /*2100*/  STG.E desc[UR10][R2.64], R17 ;  /* 0x0000001102007986 */ /* 0x000fe2000c10190a */
[----:B------:R-:W-:Y:S05]  /*2110*/  EXIT ;  /* 0x000000000000794d */ /* 0x000fea0003800000 */
.L_x_14:
[----:B------:R-:W-:-:S00]  /*2120*/  BRA `(.L_x_14) ;  /* 0xfffffffc00fc7947 */ /* 0x000fc0000383ffff */
[----:B------:R-:W-:-:S00]  /*2130*/  NOP ;  /* 0x0000000000007918 */ /* 0x000fc00000000000 */
        /* <DEDUP_REMOVED lines=12> */
.L_x_15:


//--------------------- .nv.shared._Z22lbfgs_blockwise_updatePfS_S_S_S_ii --------------------------
	.section	.nv.shared._Z22lbfgs_blockwise_updatePfS_S_S_S_ii,"aw",@nobits
	.sectionflags	@""
	.align	4
.nv.shared._Z22lbfgs_blockwise_updatePfS_S_S_S_ii:
	.zero		3072


//--------------------- .nv.shared.reserved.0     --------------------------
	.section	.nv.shared.reserved.0,"aw",@nobits
	.weak		__nv_reservedSMEM_offset_0_alias
	.size		__nv_reservedSMEM_offset_0_alias, 0, 64
	.other		__nv_reservedSMEM_offset_0_alias,@"STO_CUDA_RESERVED_SHARED STV_DEFAULT"
__nv_reservedSMEM_offset_0_alias:
	.zero		0
	.zero		64


//--------------------- .nv.constant0._Z22lbfgs_blockwise_updatePfS_S_S_S_ii --------------------------
	.section	.nv.constant0._Z22lbfgs_blockwise_updatePfS_S_S_S_ii,"a",@progbits
	.sectionflags	@""
	.align	4
.nv.constant0._Z22lbfgs_blockwise_updatePfS_S_S_S_ii:
	.zero		944


//--------------------- SYMBOLS --------------------------

	.type		.nv.reservedSmem.offset0,@object
	.size		.nv.reservedSmem.offset0,0x4
	.type		.nv.reservedSmem.cap,@object
	.size		.nv.reservedSmem.cap,0x4
